//
// Generated by NVIDIA NVVM Compiler
//
// Compiler Build ID: CL-36424714
// Cuda compilation tools, release 13.0, V13.0.88
// Based on NVVM 20.0.0
//

.version 9.0
.target sm_100
.address_size 64

	// .globl	_Z12setup_kernelP17curandStateXORWOWm
.func  (.param .b64 func_retval0) __internal_accurate_pow
(
	.param .b64 __internal_accurate_pow_param_0
)
;
.global .align 4 .b8 precalc_xorwow_matrix[102400];
.global .align 4 .b8 precalc_xorwow_offset_matrix[102400];
.global .align 4 .b8 mrg32k3aM1[2304];
.global .align 4 .b8 mrg32k3aM2[2304];
.global .align 4 .b8 mrg32k3aM1SubSeq[2016];
.global .align 4 .b8 mrg32k3aM2SubSeq[2016];
.global .align 4 .b8 mrg32k3aM1Seq[2304];
.global .align 4 .b8 mrg32k3aM2Seq[2304];
.const .align 8 .b8 __cr_lgamma_table[72];
.const .align 4 .u32 dev_N;
.const .align 4 .u32 dev_M;
.const .align 4 .u32 dev_DIF;
// _ZZ14generar_fichasPcP17curandStateXORWOWPiE10tab_shared has been demoted
// _ZZ15eliminar_fichasPcPiS0_E10tab_shared has been demoted
// _ZZ15colocar_fichaEXPcPiS0_P17curandStateXORWOWE10tab_shared has been demoted
// _ZZ14eliminar_bombaPcPiS0_iE10tab_shared has been demoted
// _ZZ12eliminar_tntPcPiS0_E10tab_shared has been demoted
// _ZZ21eliminar_rompecabezasPcPiS0_E10tab_shared has been demoted

.visible .entry _Z12setup_kernelP17curandStateXORWOWm(
	.param .u64 .ptr .align 1 _Z12setup_kernelP17curandStateXORWOWm_param_0,
	.param .u64 _Z12setup_kernelP17curandStateXORWOWm_param_1
)
{
	.reg .pred 	%p<31>;
	.reg .b32 	%r<420>;
	.reg .b64 	%rd<19>;

	ld.param.u64 	%rd8, [_Z12setup_kernelP17curandStateXORWOWm_param_0];
	ld.param.u64 	%rd9, [_Z12setup_kernelP17curandStateXORWOWm_param_1];
	mov.u32 	%r183, %ctaid.x;
	mov.u32 	%r184, %ntid.x;
	mov.u32 	%r185, %tid.x;
	mad.lo.s32 	%r186, %r183, %r184, %r185;
	mov.u32 	%r187, %ctaid.y;
	mov.u32 	%r188, %ntid.y;
	mov.u32 	%r189, %tid.y;
	mad.lo.s32 	%r190, %r187, %r188, %r189;
	ld.const.u32 	%r191, [dev_N];
	mad.lo.s32 	%r1, %r191, %r190, %r186;
	setp.le.s32 	%p1, %r191, %r186;
	ld.const.u32 	%r192, [dev_M];
	setp.eq.s32 	%p2, %r190, 0;
	setp.gt.s32 	%p3, %r192, 0;
	and.pred  	%p4, %p2, %p3;
	not.pred 	%p6, %p4;
	or.pred  	%p7, %p1, %p6;
	@%p7 bra 	$L__BB0_44;
	cvta.to.global.u64 	%rd10, %rd8;
	cvt.s64.s32 	%rd18, %r1;
	mul.wide.s32 	%rd11, %r1, 48;
	add.s64 	%rd2, %rd10, %rd11;
	cvt.u32.u64 	%r193, %rd9;
	xor.b32  	%r194, %r193, -1429050551;
	mul.lo.s32 	%r195, %r194, 1099087573;
	{ .reg .b32 tmp; mov.b64 {tmp, %r196}, %rd9; }
	xor.b32  	%r197, %r196, -136515619;
	mul.lo.s32 	%r198, %r197, -1703105765;
	add.s32 	%r199, %r195, %r198;
	add.s32 	%r200, %r199, 6615241;
	add.s32 	%r201, %r195, 123456789;
	st.global.v2.u32 	[%rd2], {%r200, %r201};
	xor.b32  	%r202, %r195, 362436069;
	add.s32 	%r203, %r198, 521288629;
	st.global.v2.u32 	[%rd2+8], {%r202, %r203};
	xor.b32  	%r204, %r198, 88675123;
	add.s32 	%r205, %r195, 5783321;
	st.global.v2.u32 	[%rd2+16], {%r204, %r205};
	setp.eq.s32 	%p8, %r1, 0;
	@%p8 bra 	$L__BB0_43;
	mov.b32 	%r326, 0;
$L__BB0_3:
	and.b64  	%rd4, %rd18, 3;
	setp.eq.s64 	%p9, %rd4, 0;
	@%p9 bra 	$L__BB0_42;
	mul.wide.u32 	%rd12, %r326, 3200;
	mov.u64 	%rd13, precalc_xorwow_matrix;
	add.s64 	%rd5, %rd13, %rd12;
	cvt.u32.u64 	%r3, %rd4;
	mov.b32 	%r327, 0;
$L__BB0_5:
	mov.b32 	%r340, 0;
	mov.u32 	%r341, %r340;
	mov.u32 	%r342, %r340;
	mov.u32 	%r343, %r340;
	mov.u32 	%r344, %r340;
	mov.u32 	%r333, %r340;
$L__BB0_6:
	mul.wide.u32 	%rd14, %r333, 4;
	add.s64 	%rd15, %rd2, %rd14;
	ld.global.u32 	%r11, [%rd15+4];
	shl.b32 	%r12, %r333, 5;
	mov.b32 	%r339, 0;
$L__BB0_7:
	.pragma "nounroll";
	shr.u32 	%r210, %r11, %r339;
	and.b32  	%r211, %r210, 1;
	setp.eq.b32 	%p10, %r211, 1;
	not.pred 	%p11, %p10;
	add.s32 	%r212, %r12, %r339;
	mul.lo.s32 	%r213, %r212, 5;
	mul.wide.u32 	%rd16, %r213, 4;
	add.s64 	%rd6, %rd5, %rd16;
	@%p11 bra 	$L__BB0_9;
	ld.global.u32 	%r214, [%rd6];
	xor.b32  	%r344, %r344, %r214;
	ld.global.u32 	%r215, [%rd6+4];
	xor.b32  	%r343, %r343, %r215;
	ld.global.u32 	%r216, [%rd6+8];
	xor.b32  	%r342, %r342, %r216;
	ld.global.u32 	%r217, [%rd6+12];
	xor.b32  	%r341, %r341, %r217;
	ld.global.u32 	%r218, [%rd6+16];
	xor.b32  	%r340, %r340, %r218;
$L__BB0_9:
	and.b32  	%r220, %r210, 2;
	setp.eq.s32 	%p12, %r220, 0;
	@%p12 bra 	$L__BB0_11;
	ld.global.u32 	%r221, [%rd6+20];
	xor.b32  	%r344, %r344, %r221;
	ld.global.u32 	%r222, [%rd6+24];
	xor.b32  	%r343, %r343, %r222;
	ld.global.u32 	%r223, [%rd6+28];
	xor.b32  	%r342, %r342, %r223;
	ld.global.u32 	%r224, [%rd6+32];
	xor.b32  	%r341, %r341, %r224;
	ld.global.u32 	%r225, [%rd6+36];
	xor.b32  	%r340, %r340, %r225;
$L__BB0_11:
	and.b32  	%r227, %r210, 4;
	setp.eq.s32 	%p13, %r227, 0;
	@%p13 bra 	$L__BB0_13;
	ld.global.u32 	%r228, [%rd6+40];
	xor.b32  	%r344, %r344, %r228;
	ld.global.u32 	%r229, [%rd6+44];
	xor.b32  	%r343, %r343, %r229;
	ld.global.u32 	%r230, [%rd6+48];
	xor.b32  	%r342, %r342, %r230;
	ld.global.u32 	%r231, [%rd6+52];
	xor.b32  	%r341, %r341, %r231;
	ld.global.u32 	%r232, [%rd6+56];
	xor.b32  	%r340, %r340, %r232;
$L__BB0_13:
	and.b32  	%r234, %r210, 8;
	setp.eq.s32 	%p14, %r234, 0;
	@%p14 bra 	$L__BB0_15;
	ld.global.u32 	%r235, [%rd6+60];
	xor.b32  	%r344, %r344, %r235;
	ld.global.u32 	%r236, [%rd6+64];
	xor.b32  	%r343, %r343, %r236;
	ld.global.u32 	%r237, [%rd6+68];
	xor.b32  	%r342, %r342, %r237;
	ld.global.u32 	%r238, [%rd6+72];
	xor.b32  	%r341, %r341, %r238;
	ld.global.u32 	%r239, [%rd6+76];
	xor.b32  	%r340, %r340, %r239;
$L__BB0_15:
	and.b32  	%r241, %r210, 16;
	setp.eq.s32 	%p15, %r241, 0;
	@%p15 bra 	$L__BB0_17;
	ld.global.u32 	%r242, [%rd6+80];
	xor.b32  	%r344, %r344, %r242;
	ld.global.u32 	%r243, [%rd6+84];
	xor.b32  	%r343, %r343, %r243;
	ld.global.u32 	%r244, [%rd6+88];
	xor.b32  	%r342, %r342, %r244;
	ld.global.u32 	%r245, [%rd6+92];
	xor.b32  	%r341, %r341, %r245;
	ld.global.u32 	%r246, [%rd6+96];
	xor.b32  	%r340, %r340, %r246;
$L__BB0_17:
	and.b32  	%r248, %r210, 32;
	setp.eq.s32 	%p16, %r248, 0;
	@%p16 bra 	$L__BB0_19;
	ld.global.u32 	%r249, [%rd6+100];
	xor.b32  	%r344, %r344, %r249;
	ld.global.u32 	%r250, [%rd6+104];
	xor.b32  	%r343, %r343, %r250;
	ld.global.u32 	%r251, [%rd6+108];
	xor.b32  	%r342, %r342, %r251;
	ld.global.u32 	%r252, [%rd6+112];
	xor.b32  	%r341, %r341, %r252;
	ld.global.u32 	%r253, [%rd6+116];
	xor.b32  	%r340, %r340, %r253;
$L__BB0_19:
	and.b32  	%r255, %r210, 64;
	setp.eq.s32 	%p17, %r255, 0;
	@%p17 bra 	$L__BB0_21;
	ld.global.u32 	%r256, [%rd6+120];
	xor.b32  	%r344, %r344, %r256;
	ld.global.u32 	%r257, [%rd6+124];
	xor.b32  	%r343, %r343, %r257;
	ld.global.u32 	%r258, [%rd6+128];
	xor.b32  	%r342, %r342, %r258;
	ld.global.u32 	%r259, [%rd6+132];
	xor.b32  	%r341, %r341, %r259;
	ld.global.u32 	%r260, [%rd6+136];
	xor.b32  	%r340, %r340, %r260;
$L__BB0_21:
	and.b32  	%r262, %r210, 128;
	setp.eq.s32 	%p18, %r262, 0;
	@%p18 bra 	$L__BB0_23;
	ld.global.u32 	%r263, [%rd6+140];
	xor.b32  	%r344, %r344, %r263;
	ld.global.u32 	%r264, [%rd6+144];
	xor.b32  	%r343, %r343, %r264;
	ld.global.u32 	%r265, [%rd6+148];
	xor.b32  	%r342, %r342, %r265;
	ld.global.u32 	%r266, [%rd6+152];
	xor.b32  	%r341, %r341, %r266;
	ld.global.u32 	%r267, [%rd6+156];
	xor.b32  	%r340, %r340, %r267;
$L__BB0_23:
	and.b32  	%r269, %r210, 256;
	setp.eq.s32 	%p19, %r269, 0;
	@%p19 bra 	$L__BB0_25;
	ld.global.u32 	%r270, [%rd6+160];
	xor.b32  	%r344, %r344, %r270;
	ld.global.u32 	%r271, [%rd6+164];
	xor.b32  	%r343, %r343, %r271;
	ld.global.u32 	%r272, [%rd6+168];
	xor.b32  	%r342, %r342, %r272;
	ld.global.u32 	%r273, [%rd6+172];
	xor.b32  	%r341, %r341, %r273;
	ld.global.u32 	%r274, [%rd6+176];
	xor.b32  	%r340, %r340, %r274;
$L__BB0_25:
	and.b32  	%r276, %r210, 512;
	setp.eq.s32 	%p20, %r276, 0;
	@%p20 bra 	$L__BB0_27;
	ld.global.u32 	%r277, [%rd6+180];
	xor.b32  	%r344, %r344, %r277;
	ld.global.u32 	%r278, [%rd6+184];
	xor.b32  	%r343, %r343, %r278;
	ld.global.u32 	%r279, [%rd6+188];
	xor.b32  	%r342, %r342, %r279;
	ld.global.u32 	%r280, [%rd6+192];
	xor.b32  	%r341, %r341, %r280;
	ld.global.u32 	%r281, [%rd6+196];
	xor.b32  	%r340, %r340, %r281;
$L__BB0_27:
	and.b32  	%r283, %r210, 1024;
	setp.eq.s32 	%p21, %r283, 0;
	@%p21 bra 	$L__BB0_29;
	ld.global.u32 	%r284, [%rd6+200];
	xor.b32  	%r344, %r344, %r284;
	ld.global.u32 	%r285, [%rd6+204];
	xor.b32  	%r343, %r343, %r285;
	ld.global.u32 	%r286, [%rd6+208];
	xor.b32  	%r342, %r342, %r286;
	ld.global.u32 	%r287, [%rd6+212];
	xor.b32  	%r341, %r341, %r287;
	ld.global.u32 	%r288, [%rd6+216];
	xor.b32  	%r340, %r340, %r288;
$L__BB0_29:
	and.b32  	%r290, %r210, 2048;
	setp.eq.s32 	%p22, %r290, 0;
	@%p22 bra 	$L__BB0_31;
	ld.global.u32 	%r291, [%rd6+220];
	xor.b32  	%r344, %r344, %r291;
	ld.global.u32 	%r292, [%rd6+224];
	xor.b32  	%r343, %r343, %r292;
	ld.global.u32 	%r293, [%rd6+228];
	xor.b32  	%r342, %r342, %r293;
	ld.global.u32 	%r294, [%rd6+232];
	xor.b32  	%r341, %r341, %r294;
	ld.global.u32 	%r295, [%rd6+236];
	xor.b32  	%r340, %r340, %r295;
$L__BB0_31:
	and.b32  	%r297, %r210, 4096;
	setp.eq.s32 	%p23, %r297, 0;
	@%p23 bra 	$L__BB0_33;
	ld.global.u32 	%r298, [%rd6+240];
	xor.b32  	%r344, %r344, %r298;
	ld.global.u32 	%r299, [%rd6+244];
	xor.b32  	%r343, %r343, %r299;
	ld.global.u32 	%r300, [%rd6+248];
	xor.b32  	%r342, %r342, %r300;
	ld.global.u32 	%r301, [%rd6+252];
	xor.b32  	%r341, %r341, %r301;
	ld.global.u32 	%r302, [%rd6+256];
	xor.b32  	%r340, %r340, %r302;
$L__BB0_33:
	and.b32  	%r304, %r210, 8192;
	setp.eq.s32 	%p24, %r304, 0;
	@%p24 bra 	$L__BB0_35;
	ld.global.u32 	%r305, [%rd6+260];
	xor.b32  	%r344, %r344, %r305;
	ld.global.u32 	%r306, [%rd6+264];
	xor.b32  	%r343, %r343, %r306;
	ld.global.u32 	%r307, [%rd6+268];
	xor.b32  	%r342, %r342, %r307;
	ld.global.u32 	%r308, [%rd6+272];
	xor.b32  	%r341, %r341, %r308;
	ld.global.u32 	%r309, [%rd6+276];
	xor.b32  	%r340, %r340, %r309;
$L__BB0_35:
	and.b32  	%r311, %r210, 16384;
	setp.eq.s32 	%p25, %r311, 0;
	@%p25 bra 	$L__BB0_37;
	ld.global.u32 	%r312, [%rd6+280];
	xor.b32  	%r344, %r344, %r312;
	ld.global.u32 	%r313, [%rd6+284];
	xor.b32  	%r343, %r343, %r313;
	ld.global.u32 	%r314, [%rd6+288];
	xor.b32  	%r342, %r342, %r314;
	ld.global.u32 	%r315, [%rd6+292];
	xor.b32  	%r341, %r341, %r315;
	ld.global.u32 	%r316, [%rd6+296];
	xor.b32  	%r340, %r340, %r316;
$L__BB0_37:
	and.b32  	%r318, %r210, 32768;
	setp.eq.s32 	%p26, %r318, 0;
	@%p26 bra 	$L__BB0_39;
	ld.global.u32 	%r319, [%rd6+300];
	xor.b32  	%r344, %r344, %r319;
	ld.global.u32 	%r320, [%rd6+304];
	xor.b32  	%r343, %r343, %r320;
	ld.global.u32 	%r321, [%rd6+308];
	xor.b32  	%r342, %r342, %r321;
	ld.global.u32 	%r322, [%rd6+312];
	xor.b32  	%r341, %r341, %r322;
	ld.global.u32 	%r323, [%rd6+316];
	xor.b32  	%r340, %r340, %r323;
$L__BB0_39:
	add.s32 	%r339, %r339, 16;
	setp.ne.s32 	%p27, %r339, 32;
	@%p27 bra 	$L__BB0_7;
	mad.lo.s32 	%r324, %r333, -31, %r12;
	add.s32 	%r333, %r324, 1;
	setp.ne.s32 	%p28, %r333, 5;
	@%p28 bra 	$L__BB0_6;
	st.global.u32 	[%rd2+4], %r344;
	st.global.u32 	[%rd2+8], %r343;
	st.global.u32 	[%rd2+12], %r342;
	st.global.u32 	[%rd2+16], %r341;
	st.global.u32 	[%rd2+20], %r340;
	add.s32 	%r327, %r327, 1;
	setp.lt.u32 	%p29, %r327, %r3;
	@%p29 bra 	$L__BB0_5;
$L__BB0_42:
	shr.u64 	%rd7, %rd18, 2;
	add.s32 	%r326, %r326, 1;
	setp.gt.u64 	%p30, %rd18, 3;
	mov.u64 	%rd18, %rd7;
	@%p30 bra 	$L__BB0_3;
$L__BB0_43:
	mov.b32 	%r325, 0;
	st.global.v2.u32 	[%rd2+24], {%r325, %r325};
	st.global.u32 	[%rd2+32], %r325;
	mov.b64 	%rd17, 0;
	st.global.u64 	[%rd2+40], %rd17;
$L__BB0_44:
	ret;

}
	// .globl	_Z14generar_fichasPcP17curandStateXORWOWPi
.visible .entry _Z14generar_fichasPcP17curandStateXORWOWPi(
	.param .u64 .ptr .align 1 _Z14generar_fichasPcP17curandStateXORWOWPi_param_0,
	.param .u64 .ptr .align 1 _Z14generar_fichasPcP17curandStateXORWOWPi_param_1,
	.param .u64 .ptr .align 1 _Z14generar_fichasPcP17curandStateXORWOWPi_param_2
)
{
	.reg .pred 	%p<12>;
	.reg .b16 	%rs<10>;
	.reg .b32 	%r<39>;
	.reg .b32 	%f<6>;
	.reg .b64 	%rd<11>;
	.reg .b64 	%fd<2>;
	// demoted variable
	.shared .align 1 .b8 _ZZ14generar_fichasPcP17curandStateXORWOWPiE10tab_shared[72];
	ld.param.u64 	%rd4, [_Z14generar_fichasPcP17curandStateXORWOWPi_param_0];
	ld.param.u64 	%rd2, [_Z14generar_fichasPcP17curandStateXORWOWPi_param_1];
	ld.param.u64 	%rd3, [_Z14generar_fichasPcP17curandStateXORWOWPi_param_2];
	cvta.to.global.u64 	%rd5, %rd4;
	mov.u32 	%r7, %tid.y;
	mov.u32 	%r8, %ntid.x;
	mov.u32 	%r1, %tid.x;
	mad.lo.s32 	%r9, %r7, %r8, %r1;
	shl.b32 	%r10, %r9, 1;
	mov.u32 	%r11, %ctaid.x;
	mad.lo.s32 	%r2, %r11, %r8, %r1;
	mov.u32 	%r12, %ctaid.y;
	mov.u32 	%r13, %ntid.y;
	mad.lo.s32 	%r14, %r12, %r13, %r7;
	ld.const.u32 	%r4, [dev_N];
	mad.lo.s32 	%r15, %r4, %r14, %r2;
	shl.b32 	%r16, %r15, 1;
	setp.gt.s32 	%p2, %r4, %r2;
	ld.const.u32 	%r17, [dev_M];
	setp.gt.s32 	%p3, %r17, %r14;
	and.pred  	%p1, %p2, %p3;
	cvt.s64.s32 	%rd6, %r16;
	add.s64 	%rd1, %rd5, %rd6;
	mov.u32 	%r18, _ZZ14generar_fichasPcP17curandStateXORWOWPiE10tab_shared;
	add.s32 	%r6, %r18, %r10;
	not.pred 	%p4, %p1;
	@%p4 bra 	$L__BB1_2;
	ld.global.u8 	%rs4, [%rd1];
	st.shared.u8 	[%r6], %rs4;
	ld.global.u8 	%rs9, [%rd1+1];
	bra.uni 	$L__BB1_3;
$L__BB1_2:
	mov.b16 	%rs9, 48;
	st.shared.u8 	[%r6], %rs9;
$L__BB1_3:
	setp.le.s32 	%p5, %r4, %r2;
	st.shared.u8 	[%r6+1], %rs9;
	bar.sync 	0;
	setp.ne.s32 	%p6, %r14, 0;
	setp.lt.s32 	%p7, %r17, 1;
	or.pred  	%p8, %p7, %p5;
	or.pred  	%p9, %p8, %p6;
	@%p9 bra 	$L__BB1_6;
	ld.shared.u8 	%rs5, [%r6];
	setp.ne.s16 	%p10, %rs5, 48;
	@%p10 bra 	$L__BB1_6;
	cvta.to.global.u64 	%rd7, %rd2;
	mul.wide.u32 	%rd8, %r1, 48;
	add.s64 	%rd9, %rd7, %rd8;
	ld.global.v2.u32 	{%r19, %r20}, [%rd9];
	ld.global.v2.u32 	{%r21, %r22}, [%rd9+8];
	ld.global.v2.u32 	{%r23, %r24}, [%rd9+16];
	ld.global.v2.u32 	{%r25, %r26}, [%rd9+24];
	ld.global.f32 	%f1, [%rd9+32];
	ld.global.f64 	%fd1, [%rd9+40];
	shr.u32 	%r27, %r20, 2;
	xor.b32  	%r28, %r27, %r20;
	shl.b32 	%r29, %r24, 4;
	shl.b32 	%r30, %r28, 1;
	xor.b32  	%r31, %r29, %r30;
	xor.b32  	%r32, %r31, %r24;
	xor.b32  	%r33, %r32, %r28;
	add.s32 	%r34, %r19, 362437;
	add.s32 	%r35, %r33, %r34;
	cvt.rn.f32.u32 	%f2, %r35;
	fma.rn.f32 	%f3, %f2, 0f2F800000, 0f2F000000;
	ld.const.u32 	%r36, [dev_DIF];
	cvt.rn.f32.s32 	%f4, %r36;
	mul.f32 	%f5, %f3, %f4;
	cvt.rzi.s32.f32 	%r37, %f5;
	cvt.u16.u32 	%rs6, %r37;
	add.s16 	%rs7, %rs6, 1;
	st.shared.u8 	[%r6], %rs7;
	st.global.v2.u32 	[%rd9], {%r34, %r21};
	st.global.v2.u32 	[%rd9+8], {%r22, %r23};
	st.global.v2.u32 	[%rd9+16], {%r24, %r33};
	st.global.v2.u32 	[%rd9+24], {%r25, %r26};
	st.global.f32 	[%rd9+32], %f1;
	st.global.f64 	[%rd9+40], %fd1;
	cvta.to.global.u64 	%rd10, %rd3;
	atom.global.add.u32 	%r38, [%rd10+4], -1;
$L__BB1_6:
	bar.sync 	0;
	@%p4 bra 	$L__BB1_8;
	ld.shared.u8 	%rs8, [%r6];
	st.global.u8 	[%rd1], %rs8;
$L__BB1_8:
	ret;

}
	// .globl	_Z12bajar_fichasPc
.visible .entry _Z12bajar_fichasPc(
	.param .u64 .ptr .align 1 _Z12bajar_fichasPc_param_0
)
{
	.reg .pred 	%p<10>;
	.reg .b16 	%rs<5>;
	.reg .b32 	%r<21>;
	.reg .b64 	%rd<7>;

	ld.param.u64 	%rd4, [_Z12bajar_fichasPc_param_0];
	cvta.to.global.u64 	%rd1, %rd4;
	mov.u32 	%r9, %ctaid.x;
	mov.u32 	%r10, %ntid.x;
	mov.u32 	%r11, %tid.x;
	mad.lo.s32 	%r12, %r9, %r10, %r11;
	mov.u32 	%r13, %ctaid.y;
	mov.u32 	%r14, %ntid.y;
	mov.u32 	%r15, %tid.y;
	mad.lo.s32 	%r16, %r13, %r14, %r15;
	ld.const.u32 	%r2, [dev_N];
	mad.lo.s32 	%r3, %r2, %r16, %r12;
	setp.le.s32 	%p1, %r2, %r12;
	ld.const.u32 	%r17, [dev_M];
	setp.le.s32 	%p2, %r17, %r16;
	or.pred  	%p3, %p1, %p2;
	@%p3 bra 	$L__BB2_7;
	add.s32 	%r18, %r17, -1;
	setp.ne.s32 	%p4, %r16, %r18;
	setp.lt.s32 	%p5, %r3, %r2;
	or.pred  	%p6, %p4, %p5;
	@%p6 bra 	$L__BB2_7;
	shl.b32 	%r20, %r3, 1;
	shl.b32 	%r6, %r2, 1;
$L__BB2_3:
	cvt.s64.s32 	%rd5, %r20;
	add.s64 	%rd2, %rd1, %rd5;
	ld.global.u8 	%rs2, [%rd2];
	setp.ne.s16 	%p7, %rs2, 48;
	@%p7 bra 	$L__BB2_6;
	sub.s32 	%r19, %r20, %r6;
	cvt.s64.s32 	%rd6, %r19;
	add.s64 	%rd3, %rd1, %rd6;
	ld.global.u8 	%rs1, [%rd3];
	setp.eq.s16 	%p8, %rs1, 48;
	@%p8 bra 	$L__BB2_6;
	st.global.u8 	[%rd2], %rs1;
	ld.global.u8 	%rs3, [%rd3+1];
	st.global.u8 	[%rd2+1], %rs3;
	mov.b16 	%rs4, 48;
	st.global.u8 	[%rd3], %rs4;
	st.global.u8 	[%rd3+1], %rs4;
$L__BB2_6:
	sub.s32 	%r20, %r20, %r6;
	setp.ge.s32 	%p9, %r20, %r6;
	@%p9 bra 	$L__BB2_3;
$L__BB2_7:
	ret;

}
	// .globl	_Z15eliminar_fichasPcPiS0_
.visible .entry _Z15eliminar_fichasPcPiS0_(
	.param .u64 .ptr .align 1 _Z15eliminar_fichasPcPiS0__param_0,
	.param .u64 .ptr .align 1 _Z15eliminar_fichasPcPiS0__param_1,
	.param .u64 .ptr .align 1 _Z15eliminar_fichasPcPiS0__param_2
)
{
	.reg .pred 	%p<38>;
	.reg .b16 	%rs<17>;
	.reg .b32 	%r<29>;
	.reg .b64 	%rd<11>;
	// demoted variable
	.shared .align 1 .b8 _ZZ15eliminar_fichasPcPiS0_E10tab_shared[72];
	ld.param.u64 	%rd4, [_Z15eliminar_fichasPcPiS0__param_0];
	ld.param.u64 	%rd5, [_Z15eliminar_fichasPcPiS0__param_2];
	cvta.to.global.u64 	%rd1, %rd4;
	cvta.to.global.u64 	%rd2, %rd5;
	mov.u32 	%r1, %tid.y;
	mov.u32 	%r10, %ntid.x;
	mov.u32 	%r2, %tid.x;
	mad.lo.s32 	%r11, %r1, %r10, %r2;
	shl.b32 	%r12, %r11, 1;
	mov.u32 	%r13, %ctaid.x;
	mad.lo.s32 	%r3, %r13, %r10, %r2;
	mov.u32 	%r14, %ctaid.y;
	mov.u32 	%r15, %ntid.y;
	mad.lo.s32 	%r16, %r14, %r15, %r1;
	ld.const.u32 	%r5, [dev_N];
	mad.lo.s32 	%r6, %r5, %r16, %r3;
	shl.b32 	%r17, %r6, 1;
	ld.global.u32 	%r7, [%rd2+8];
	setp.gt.s32 	%p8, %r5, %r3;
	ld.const.u32 	%r18, [dev_M];
	setp.gt.s32 	%p9, %r18, %r16;
	and.pred  	%p1, %p8, %p9;
	cvt.s64.s32 	%rd6, %r17;
	add.s64 	%rd3, %rd1, %rd6;
	mov.u32 	%r19, _ZZ15eliminar_fichasPcPiS0_E10tab_shared;
	add.s32 	%r9, %r19, %r12;
	not.pred 	%p10, %p1;
	@%p10 bra 	$L__BB3_2;
	ld.global.u8 	%rs4, [%rd3];
	st.shared.u8 	[%r9], %rs4;
	ld.global.u8 	%rs16, [%rd3+1];
	bra.uni 	$L__BB3_3;
$L__BB3_2:
	mov.b16 	%rs16, 70;
	st.shared.u8 	[%r9], %rs16;
$L__BB3_3:
	st.shared.u8 	[%r9+1], %rs16;
	bar.sync 	0;
	@%p10 bra 	$L__BB3_24;
	ld.shared.s8 	%r20, [%r9];
	setp.eq.s32 	%p12, %r20, 48;
	cvt.s32.s8 	%r21, %r7;
	setp.ne.s32 	%p13, %r21, %r20;
	or.pred  	%p14, %p13, %p12;
	@%p14 bra 	$L__BB3_24;
	add.s32 	%r22, %r3, 1;
	setp.ge.s32 	%p16, %r22, %r5;
	mov.pred 	%p36, 0;
	@%p16 bra 	$L__BB3_9;
	setp.gt.u32 	%p17, %r2, 4;
	@%p17 bra 	$L__BB3_8;
	ld.shared.u8 	%rs6, [%r9+2];
	setp.eq.s16 	%p36, %rs6, 48;
	bra.uni 	$L__BB3_9;
$L__BB3_8:
	ld.global.u8 	%rs5, [%rd3+2];
	setp.eq.s16 	%p36, %rs5, 48;
$L__BB3_9:
	setp.lt.s32 	%p18, %r3, 1;
	or.pred  	%p19, %p18, %p36;
	@%p19 bra 	$L__BB3_13;
	setp.eq.s32 	%p20, %r2, 0;
	@%p20 bra 	$L__BB3_12;
	ld.shared.u8 	%rs7, [%r9+-2];
	setp.eq.s16 	%p22, %rs7, 48;
	mov.pred 	%p37, -1;
	@%p22 bra 	$L__BB3_18;
	bra.uni 	$L__BB3_14;
$L__BB3_12:
	ld.global.u8 	%rs8, [%rd3+-2];
	setp.eq.s16 	%p24, %rs8, 48;
	mov.pred 	%p37, -1;
	@%p24 bra 	$L__BB3_18;
	bra.uni 	$L__BB3_14;
$L__BB3_13:
	mov.pred 	%p37, -1;
	@%p36 bra 	$L__BB3_18;
$L__BB3_14:
	add.s32 	%r23, %r16, 1;
	setp.ge.u32 	%p27, %r23, %r18;
	mov.pred 	%p37, 0;
	@%p27 bra 	$L__BB3_18;
	setp.gt.u32 	%p28, %r1, 4;
	@%p28 bra 	$L__BB3_17;
	ld.shared.u8 	%rs10, [%r9+12];
	setp.eq.s16 	%p37, %rs10, 48;
	bra.uni 	$L__BB3_18;
$L__BB3_17:
	shl.b32 	%r24, %r5, 1;
	cvt.s64.s32 	%rd7, %r24;
	add.s64 	%rd8, %rd3, %rd7;
	ld.global.u8 	%rs9, [%rd8];
	setp.eq.s16 	%p37, %rs9, 48;
$L__BB3_18:
	setp.eq.s32 	%p29, %r16, 0;
	or.pred  	%p30, %p37, %p29;
	@%p30 bra 	$L__BB3_22;
	setp.eq.s32 	%p31, %r1, 0;
	@%p31 bra 	$L__BB3_21;
	ld.shared.u8 	%rs11, [%r9+-12];
	setp.eq.s16 	%p32, %rs11, 48;
	@%p32 bra 	$L__BB3_23;
	bra.uni 	$L__BB3_24;
$L__BB3_21:
	sub.s32 	%r25, %r6, %r5;
	shl.b32 	%r26, %r25, 1;
	cvt.s64.s32 	%rd9, %r26;
	add.s64 	%rd10, %rd1, %rd9;
	ld.global.u8 	%rs12, [%rd10];
	setp.eq.s16 	%p33, %rs12, 48;
	@%p33 bra 	$L__BB3_23;
	bra.uni 	$L__BB3_24;
$L__BB3_22:
	not.pred 	%p34, %p37;
	@%p34 bra 	$L__BB3_24;
$L__BB3_23:
	mov.b16 	%rs13, 48;
	st.shared.u8 	[%r9], %rs13;
	atom.global.add.u32 	%r27, [%rd2+4], 1;
	atom.global.add.u32 	%r28, [%rd2], -1;
$L__BB3_24:
	bar.sync 	0;
	@%p10 bra 	$L__BB3_26;
	ld.shared.u8 	%rs14, [%r9];
	st.global.u8 	[%rd3], %rs14;
	ld.shared.u8 	%rs15, [%r9+1];
	st.global.u8 	[%rd3+1], %rs15;
$L__BB3_26:
	ret;

}
	// .globl	_Z15colocar_fichaEXPcPiS0_P17curandStateXORWOW
.visible .entry _Z15colocar_fichaEXPcPiS0_P17curandStateXORWOW(
	.param .u64 .ptr .align 1 _Z15colocar_fichaEXPcPiS0_P17curandStateXORWOW_param_0,
	.param .u64 .ptr .align 1 _Z15colocar_fichaEXPcPiS0_P17curandStateXORWOW_param_1,
	.param .u64 .ptr .align 1 _Z15colocar_fichaEXPcPiS0_P17curandStateXORWOW_param_2,
	.param .u64 .ptr .align 1 _Z15colocar_fichaEXPcPiS0_P17curandStateXORWOW_param_3
)
{
	.reg .pred 	%p<14>;
	.reg .b16 	%rs<14>;
	.reg .b32 	%r<51>;
	.reg .b32 	%f<6>;
	.reg .b64 	%rd<13>;
	.reg .b64 	%fd<2>;
	// demoted variable
	.shared .align 1 .b8 _ZZ15colocar_fichaEXPcPiS0_P17curandStateXORWOWE10tab_shared[72];
	ld.param.u64 	%rd4, [_Z15colocar_fichaEXPcPiS0_P17curandStateXORWOW_param_0];
	ld.param.u64 	%rd5, [_Z15colocar_fichaEXPcPiS0_P17curandStateXORWOW_param_1];
	ld.param.u64 	%rd6, [_Z15colocar_fichaEXPcPiS0_P17curandStateXORWOW_param_2];
	ld.param.u64 	%rd3, [_Z15colocar_fichaEXPcPiS0_P17curandStateXORWOW_param_3];
	cvta.to.global.u64 	%rd1, %rd6;
	cvta.to.global.u64 	%rd7, %rd4;
	cvta.to.global.u64 	%rd8, %rd5;
	mov.u32 	%r6, %tid.y;
	mov.u32 	%r7, %ntid.x;
	mov.u32 	%r8, %tid.x;
	mad.lo.s32 	%r9, %r6, %r7, %r8;
	shl.b32 	%r10, %r9, 1;
	mov.u32 	%r11, %ctaid.x;
	mad.lo.s32 	%r1, %r11, %r7, %r8;
	mov.u32 	%r12, %ctaid.y;
	mov.u32 	%r13, %ntid.y;
	mad.lo.s32 	%r14, %r12, %r13, %r6;
	ld.const.u32 	%r16, [dev_N];
	mad.lo.s32 	%r2, %r16, %r14, %r1;
	shl.b32 	%r17, %r2, 1;
	ld.global.u32 	%r18, [%rd8+4];
	ld.global.u32 	%r19, [%rd8];
	mad.lo.s32 	%r3, %r18, %r16, %r19;
	setp.gt.s32 	%p2, %r16, %r1;
	ld.const.u32 	%r20, [dev_M];
	setp.gt.s32 	%p3, %r20, %r14;
	and.pred  	%p1, %p2, %p3;
	cvt.s64.s32 	%rd9, %r17;
	add.s64 	%rd2, %rd7, %rd9;
	mov.u32 	%r22, _ZZ15colocar_fichaEXPcPiS0_P17curandStateXORWOWE10tab_shared;
	add.s32 	%r4, %r22, %r10;
	not.pred 	%p4, %p1;
	@%p4 bra 	$L__BB4_2;
	ld.global.u8 	%rs4, [%rd2];
	st.shared.u8 	[%r4], %rs4;
	ld.global.u8 	%rs13, [%rd2+1];
	bra.uni 	$L__BB4_3;
$L__BB4_2:
	mov.b16 	%rs13, 48;
	st.shared.u8 	[%r4], %rs13;
$L__BB4_3:
	st.shared.u8 	[%r4+1], %rs13;
	bar.sync 	0;
	@%p4 bra 	$L__BB4_17;
	setp.ne.s32 	%p6, %r2, %r3;
	@%p6 bra 	$L__BB4_16;
	ld.global.u32 	%r5, [%rd1+4];
	setp.gt.s32 	%p7, %r5, 4;
	@%p7 bra 	$L__BB4_9;
	setp.eq.s32 	%p10, %r5, 0;
	@%p10 bra 	$L__BB4_12;
	setp.eq.s32 	%p11, %r5, 1;
	@%p11 bra 	$L__BB4_8;
	bra.uni 	$L__BB4_14;
$L__BB4_8:
	ld.global.u32 	%r28, [%rd1+8];
	st.shared.u8 	[%r4], %r28;
	mov.b32 	%r29, 0;
	st.global.u32 	[%rd1+4], %r29;
	bra.uni 	$L__BB4_17;
$L__BB4_9:
	setp.eq.s32 	%p8, %r5, 5;
	@%p8 bra 	$L__BB4_13;
	setp.eq.s32 	%p9, %r5, 6;
	@%p9 bra 	$L__BB4_11;
	bra.uni 	$L__BB4_14;
$L__BB4_11:
	mov.b16 	%rs5, 84;
	st.shared.u8 	[%r4], %rs5;
	mov.b32 	%r24, 5;
	st.global.u32 	[%rd1+4], %r24;
	bra.uni 	$L__BB4_17;
$L__BB4_12:
	ld.shared.s8 	%r26, [%r4];
	st.global.u32 	[%rd1+8], %r26;
	mov.b16 	%rs7, 48;
	st.shared.u8 	[%r4], %rs7;
	mov.b32 	%r27, 1;
	st.global.u32 	[%rd1+4], %r27;
	bra.uni 	$L__BB4_17;
$L__BB4_13:
	mov.b16 	%rs6, 66;
	st.shared.u8 	[%r4], %rs6;
	mov.b32 	%r25, 4;
	st.global.u32 	[%rd1+4], %r25;
	bra.uni 	$L__BB4_17;
$L__BB4_14:
	setp.lt.s32 	%p12, %r5, 7;
	@%p12 bra 	$L__BB4_17;
	mov.b16 	%rs8, 82;
	st.shared.u8 	[%r4], %rs8;
	cvta.to.global.u64 	%rd10, %rd3;
	mul.wide.s32 	%rd11, %r1, 48;
	add.s64 	%rd12, %rd10, %rd11;
	ld.global.v2.u32 	{%r30, %r31}, [%rd12];
	ld.global.v2.u32 	{%r32, %r33}, [%rd12+8];
	ld.global.v2.u32 	{%r34, %r35}, [%rd12+16];
	ld.global.v2.u32 	{%r36, %r37}, [%rd12+24];
	ld.global.f32 	%f1, [%rd12+32];
	ld.global.f64 	%fd1, [%rd12+40];
	shr.u32 	%r38, %r31, 2;
	xor.b32  	%r39, %r38, %r31;
	shl.b32 	%r40, %r35, 4;
	shl.b32 	%r41, %r39, 1;
	xor.b32  	%r42, %r40, %r41;
	xor.b32  	%r43, %r42, %r35;
	xor.b32  	%r44, %r43, %r39;
	add.s32 	%r45, %r30, 362437;
	add.s32 	%r46, %r44, %r45;
	cvt.rn.f32.u32 	%f2, %r46;
	fma.rn.f32 	%f3, %f2, 0f2F800000, 0f2F000000;
	ld.const.u32 	%r47, [dev_DIF];
	cvt.rn.f32.s32 	%f4, %r47;
	mul.f32 	%f5, %f3, %f4;
	cvt.rzi.s32.f32 	%r48, %f5;
	cvt.u16.u32 	%rs9, %r48;
	add.s16 	%rs10, %rs9, 1;
	st.shared.u8 	[%r4+1], %rs10;
	st.global.v2.u32 	[%rd12], {%r45, %r32};
	st.global.v2.u32 	[%rd12+8], {%r33, %r34};
	st.global.v2.u32 	[%rd12+16], {%r35, %r44};
	st.global.v2.u32 	[%rd12+24], {%r36, %r37};
	st.global.f32 	[%rd12+32], %f1;
	st.global.f64 	[%rd12+40], %fd1;
	ld.global.u32 	%r49, [%rd1+4];
	add.s32 	%r50, %r49, -1;
	st.global.u32 	[%rd1+4], %r50;
	bra.uni 	$L__BB4_17;
$L__BB4_16:
	atom.global.add.u32 	%r23, [%rd1], 1;
$L__BB4_17:
	bar.sync 	0;
	@%p4 bra 	$L__BB4_19;
	ld.shared.u8 	%rs11, [%r4];
	st.global.u8 	[%rd2], %rs11;
	ld.shared.u8 	%rs12, [%r4+1];
	st.global.u8 	[%rd2+1], %rs12;
$L__BB4_19:
	ret;

}
	// .globl	_Z14eliminar_bombaPcPiS0_i
.visible .entry _Z14eliminar_bombaPcPiS0_i(
	.param .u64 .ptr .align 1 _Z14eliminar_bombaPcPiS0_i_param_0,
	.param .u64 .ptr .align 1 _Z14eliminar_bombaPcPiS0_i_param_1,
	.param .u64 .ptr .align 1 _Z14eliminar_bombaPcPiS0_i_param_2,
	.param .u32 _Z14eliminar_bombaPcPiS0_i_param_3
)
{
	.reg .pred 	%p<10>;
	.reg .b16 	%rs<10>;
	.reg .b32 	%r<24>;
	.reg .b64 	%rd<9>;
	// demoted variable
	.shared .align 1 .b8 _ZZ14eliminar_bombaPcPiS0_iE10tab_shared[72];
	ld.param.u64 	%rd4, [_Z14eliminar_bombaPcPiS0_i_param_0];
	ld.param.u64 	%rd5, [_Z14eliminar_bombaPcPiS0_i_param_1];
	ld.param.u64 	%rd6, [_Z14eliminar_bombaPcPiS0_i_param_2];
	ld.param.u32 	%r4, [_Z14eliminar_bombaPcPiS0_i_param_3];
	cvta.to.global.u64 	%rd1, %rd6;
	cvta.to.global.u64 	%rd2, %rd5;
	cvta.to.global.u64 	%rd7, %rd4;
	mov.u32 	%r5, %tid.y;
	mov.u32 	%r6, %ntid.x;
	mov.u32 	%r7, %tid.x;
	mad.lo.s32 	%r8, %r5, %r6, %r7;
	shl.b32 	%r9, %r8, 1;
	mov.u32 	%r10, %ctaid.x;
	mad.lo.s32 	%r1, %r10, %r6, %r7;
	mov.u32 	%r11, %ctaid.y;
	mov.u32 	%r12, %ntid.y;
	mad.lo.s32 	%r13, %r11, %r12, %r5;
	ld.const.u32 	%r14, [dev_N];
	mad.lo.s32 	%r15, %r14, %r13, %r1;
	shl.b32 	%r16, %r15, 1;
	setp.gt.s32 	%p2, %r14, %r1;
	ld.const.u32 	%r17, [dev_M];
	setp.gt.s32 	%p3, %r17, %r13;
	and.pred  	%p1, %p2, %p3;
	cvt.s64.s32 	%rd8, %r16;
	add.s64 	%rd3, %rd7, %rd8;
	mov.u32 	%r19, _ZZ14eliminar_bombaPcPiS0_iE10tab_shared;
	add.s32 	%r3, %r19, %r9;
	not.pred 	%p4, %p1;
	@%p4 bra 	$L__BB5_2;
	ld.global.u8 	%rs4, [%rd3];
	st.shared.u8 	[%r3], %rs4;
	ld.global.u8 	%rs9, [%rd3+1];
	bra.uni 	$L__BB5_3;
$L__BB5_2:
	mov.b16 	%rs9, 48;
	st.shared.u8 	[%r3], %rs9;
$L__BB5_3:
	st.shared.u8 	[%r3+1], %rs9;
	bar.sync 	0;
	@%p4 bra 	$L__BB5_9;
	setp.ne.s32 	%p6, %r4, 0;
	@%p6 bra 	$L__BB5_7;
	ld.global.u32 	%r22, [%rd2+4];
	setp.ne.s32 	%p8, %r13, %r22;
	@%p8 bra 	$L__BB5_9;
	mov.b16 	%rs6, 48;
	st.shared.u8 	[%r3], %rs6;
	atom.global.add.u32 	%r23, [%rd1+4], 1;
	bra.uni 	$L__BB5_9;
$L__BB5_7:
	ld.global.u32 	%r20, [%rd2];
	setp.ne.s32 	%p7, %r1, %r20;
	@%p7 bra 	$L__BB5_9;
	mov.b16 	%rs5, 48;
	st.shared.u8 	[%r3], %rs5;
	atom.global.add.u32 	%r21, [%rd1+4], 1;
$L__BB5_9:
	bar.sync 	0;
	@%p4 bra 	$L__BB5_11;
	ld.shared.u8 	%rs7, [%r3];
	st.global.u8 	[%rd3], %rs7;
	ld.shared.u8 	%rs8, [%r3+1];
	st.global.u8 	[%rd3+1], %rs8;
$L__BB5_11:
	ret;

}
	// .globl	_Z12eliminar_tntPcPiS0_
.visible .entry _Z12eliminar_tntPcPiS0_(
	.param .u64 .ptr .align 1 _Z12eliminar_tntPcPiS0__param_0,
	.param .u64 .ptr .align 1 _Z12eliminar_tntPcPiS0__param_1,
	.param .u64 .ptr .align 1 _Z12eliminar_tntPcPiS0__param_2
)
{
	.reg .pred 	%p<35>;
	.reg .b16 	%rs<9>;
	.reg .b32 	%r<56>;
	.reg .b32 	%f<2>;
	.reg .b64 	%rd<9>;
	.reg .b64 	%fd<39>;
	// demoted variable
	.shared .align 1 .b8 _ZZ12eliminar_tntPcPiS0_E10tab_shared[72];
	ld.param.u64 	%rd3, [_Z12eliminar_tntPcPiS0__param_0];
	ld.param.u64 	%rd5, [_Z12eliminar_tntPcPiS0__param_1];
	ld.param.u64 	%rd4, [_Z12eliminar_tntPcPiS0__param_2];
	cvta.to.global.u64 	%rd1, %rd5;
	mov.u32 	%r11, %tid.y;
	mov.u32 	%r12, %ntid.x;
	mov.u32 	%r13, %tid.x;
	mad.lo.s32 	%r1, %r11, %r12, %r13;
	mov.u32 	%r14, %ctaid.x;
	mad.lo.s32 	%r2, %r14, %r12, %r13;
	mov.u32 	%r15, %ctaid.y;
	mov.u32 	%r16, %ntid.y;
	mad.lo.s32 	%r3, %r15, %r16, %r11;
	ld.const.u32 	%r4, [dev_N];
	cvt.rn.f64.s32 	%fd15, %r2;
	ld.global.u32 	%r17, [%rd1];
	cvt.rn.f64.s32 	%fd16, %r17;
	sub.f64 	%fd1, %fd15, %fd16;
	{
	.reg .b32 %temp; 
	mov.b64 	{%temp, %r5}, %fd1;
	}
	mov.f64 	%fd17, 0d4000000000000000;
	{
	.reg .b32 %temp; 
	mov.b64 	{%temp, %r18}, %fd17;
	}
	and.b32  	%r7, %r18, 2146435072;
	setp.eq.s32 	%p2, %r7, 1062207488;
	abs.f64 	%fd2, %fd1;
	{ // callseq 0, 0
	.param .b64 param0;
	st.param.f64 	[param0], %fd2;
	.param .b64 retval0;
	call.uni (retval0), 
	__internal_accurate_pow, 
	(
	param0
	);
	ld.param.f64 	%fd18, [retval0];
	} // callseq 0
	setp.lt.s32 	%p3, %r5, 0;
	neg.f64 	%fd20, %fd18;
	selp.f64 	%fd21, %fd20, %fd18, %p2;
	selp.f64 	%fd36, %fd21, %fd18, %p3;
	setp.neu.f64 	%p4, %fd1, 0d0000000000000000;
	@%p4 bra 	$L__BB6_2;
	setp.eq.s32 	%p5, %r7, 1062207488;
	selp.b32 	%r19, %r5, 0, %p5;
	setp.lt.s32 	%p6, %r18, 0;
	or.b32  	%r20, %r19, 2146435072;
	selp.b32 	%r21, %r20, %r19, %p6;
	mov.b32 	%r22, 0;
	mov.b64 	%fd36, {%r22, %r21};
$L__BB6_2:
	add.f64 	%fd22, %fd1, 0d4000000000000000;
	{
	.reg .b32 %temp; 
	mov.b64 	{%temp, %r23}, %fd22;
	}
	and.b32  	%r24, %r23, 2146435072;
	setp.ne.s32 	%p7, %r24, 2146435072;
	setp.neu.f64 	%p8, %fd2, 0d7FF0000000000000;
	or.pred  	%p9, %p8, %p7;
	@%p9 bra 	$L__BB6_4;
	setp.lt.s32 	%p10, %r5, 0;
	setp.eq.s32 	%p11, %r7, 1062207488;
	setp.lt.s32 	%p12, %r18, 0;
	selp.b32 	%r26, 0, 2146435072, %p12;
	and.b32  	%r27, %r18, 2147483647;
	setp.ne.s32 	%p13, %r27, 1071644672;
	or.b32  	%r28, %r26, -2147483648;
	selp.b32 	%r29, %r28, %r26, %p13;
	selp.b32 	%r30, %r29, %r26, %p11;
	selp.b32 	%r31, %r30, %r26, %p10;
	mov.b32 	%r32, 0;
	mov.b64 	%fd36, {%r32, %r31};
$L__BB6_4:
	setp.eq.s32 	%p14, %r7, 1062207488;
	setp.eq.f64 	%p15, %fd1, 0d3FF0000000000000;
	selp.f64 	%fd23, 0d3FF0000000000000, %fd36, %p15;
	cvt.rn.f32.f64 	%f1, %fd23;
	cvt.rn.f64.u32 	%fd24, %r3;
	ld.global.u32 	%r34, [%rd1+4];
	cvt.rn.f64.s32 	%fd25, %r34;
	sub.f64 	%fd8, %fd24, %fd25;
	{
	.reg .b32 %temp; 
	mov.b64 	{%temp, %r8}, %fd8;
	}
	abs.f64 	%fd9, %fd8;
	{ // callseq 1, 0
	.param .b64 param0;
	st.param.f64 	[param0], %fd9;
	.param .b64 retval0;
	call.uni (retval0), 
	__internal_accurate_pow, 
	(
	param0
	);
	ld.param.f64 	%fd26, [retval0];
	} // callseq 1
	setp.lt.s32 	%p16, %r8, 0;
	neg.f64 	%fd28, %fd26;
	selp.f64 	%fd29, %fd28, %fd26, %p14;
	selp.f64 	%fd38, %fd29, %fd26, %p16;
	setp.neu.f64 	%p17, %fd8, 0d0000000000000000;
	@%p17 bra 	$L__BB6_6;
	setp.eq.s32 	%p18, %r7, 1062207488;
	selp.b32 	%r35, %r8, 0, %p18;
	setp.lt.s32 	%p19, %r18, 0;
	or.b32  	%r36, %r35, 2146435072;
	selp.b32 	%r37, %r36, %r35, %p19;
	mov.b32 	%r38, 0;
	mov.b64 	%fd38, {%r38, %r37};
$L__BB6_6:
	add.f64 	%fd30, %fd8, 0d4000000000000000;
	{
	.reg .b32 %temp; 
	mov.b64 	{%temp, %r39}, %fd30;
	}
	and.b32  	%r40, %r39, 2146435072;
	setp.ne.s32 	%p20, %r40, 2146435072;
	setp.neu.f64 	%p21, %fd9, 0d7FF0000000000000;
	or.pred  	%p22, %p21, %p20;
	@%p22 bra 	$L__BB6_8;
	setp.lt.s32 	%p23, %r8, 0;
	setp.eq.s32 	%p24, %r7, 1062207488;
	setp.lt.s32 	%p25, %r18, 0;
	selp.b32 	%r42, 0, 2146435072, %p25;
	and.b32  	%r43, %r18, 2147483647;
	setp.ne.s32 	%p26, %r43, 1071644672;
	or.b32  	%r44, %r42, -2147483648;
	selp.b32 	%r45, %r44, %r42, %p26;
	selp.b32 	%r46, %r45, %r42, %p24;
	selp.b32 	%r47, %r46, %r42, %p23;
	mov.b32 	%r48, 0;
	mov.b64 	%fd38, {%r48, %r47};
$L__BB6_8:
	setp.eq.f64 	%p27, %fd8, 0d3FF0000000000000;
	selp.f64 	%fd31, 0d3FF0000000000000, %fd38, %p27;
	cvt.f64.f32 	%fd32, %f1;
	add.f64 	%fd33, %fd31, %fd32;
	sqrt.rn.f64 	%fd34, %fd33;
	cvt.rzi.s32.f64 	%r9, %fd34;
	setp.gt.s32 	%p28, %r4, %r2;
	ld.const.u32 	%r49, [dev_M];
	setp.gt.s32 	%p29, %r49, %r3;
	and.pred  	%p1, %p28, %p29;
	mad.lo.s32 	%r51, %r4, %r3, %r2;
	shl.b32 	%r52, %r51, 1;
	cvt.s64.s32 	%rd6, %r52;
	cvta.to.global.u64 	%rd7, %rd3;
	add.s64 	%rd2, %rd7, %rd6;
	shl.b32 	%r53, %r1, 1;
	mov.u32 	%r54, _ZZ12eliminar_tntPcPiS0_E10tab_shared;
	add.s32 	%r10, %r54, %r53;
	not.pred 	%p30, %p1;
	@%p30 bra 	$L__BB6_10;
	ld.global.u8 	%rs4, [%rd2];
	st.shared.u8 	[%r10], %rs4;
	ld.global.u8 	%rs8, [%rd2+1];
	bra.uni 	$L__BB6_11;
$L__BB6_10:
	mov.b16 	%rs8, 48;
	st.shared.u8 	[%r10], %rs8;
$L__BB6_11:
	st.shared.u8 	[%r10+1], %rs8;
	bar.sync 	0;
	setp.gt.s32 	%p31, %r9, 4;
	or.pred  	%p33, %p30, %p31;
	@%p33 bra 	$L__BB6_13;
	mov.b16 	%rs5, 48;
	st.shared.u8 	[%r10], %rs5;
	cvta.to.global.u64 	%rd8, %rd4;
	atom.global.add.u32 	%r55, [%rd8+4], 1;
$L__BB6_13:
	bar.sync 	0;
	@%p30 bra 	$L__BB6_15;
	ld.shared.u8 	%rs6, [%r10];
	st.global.u8 	[%rd2], %rs6;
	ld.shared.u8 	%rs7, [%r10+1];
	st.global.u8 	[%rd2+1], %rs7;
$L__BB6_15:
	ret;

}
	// .globl	_Z21eliminar_rompecabezasPcPiS0_
.visible .entry _Z21eliminar_rompecabezasPcPiS0_(
	.param .u64 .ptr .align 1 _Z21eliminar_rompecabezasPcPiS0__param_0,
	.param .u64 .ptr .align 1 _Z21eliminar_rompecabezasPcPiS0__param_1,
	.param .u64 .ptr .align 1 _Z21eliminar_rompecabezasPcPiS0__param_2
)
{
	.reg .pred 	%p<10>;
	.reg .b16 	%rs<12>;
	.reg .b32 	%r<24>;
	.reg .b64 	%rd<11>;
	// demoted variable
	.shared .align 1 .b8 _ZZ21eliminar_rompecabezasPcPiS0_E10tab_shared[72];
	ld.param.u64 	%rd3, [_Z21eliminar_rompecabezasPcPiS0__param_0];
	ld.param.u64 	%rd4, [_Z21eliminar_rompecabezasPcPiS0__param_1];
	ld.param.u64 	%rd2, [_Z21eliminar_rompecabezasPcPiS0__param_2];
	cvta.to.global.u64 	%rd5, %rd3;
	cvta.to.global.u64 	%rd6, %rd4;
	mov.u32 	%r4, %tid.y;
	mov.u32 	%r5, %ntid.x;
	mov.u32 	%r6, %tid.x;
	mad.lo.s32 	%r7, %r4, %r5, %r6;
	shl.b32 	%r8, %r7, 1;
	mov.u32 	%r9, %ctaid.x;
	mad.lo.s32 	%r10, %r9, %r5, %r6;
	mov.u32 	%r11, %ctaid.y;
	mov.u32 	%r12, %ntid.y;
	mad.lo.s32 	%r13, %r11, %r12, %r4;
	ld.const.u32 	%r15, [dev_N];
	mad.lo.s32 	%r16, %r15, %r13, %r10;
	shl.b32 	%r1, %r16, 1;
	ld.global.u32 	%r17, [%rd6+4];
	ld.global.u32 	%r18, [%rd6];
	mad.lo.s32 	%r19, %r17, %r15, %r18;
	shl.b32 	%r2, %r19, 1;
	cvt.s64.s32 	%rd7, %r2;
	add.s64 	%rd8, %rd5, %rd7;
	ld.global.u8 	%rs1, [%rd8+1];
	setp.gt.s32 	%p2, %r15, %r10;
	ld.const.u32 	%r20, [dev_M];
	setp.gt.s32 	%p3, %r20, %r13;
	and.pred  	%p1, %p2, %p3;
	cvt.s64.s32 	%rd9, %r1;
	add.s64 	%rd1, %rd5, %rd9;
	mov.u32 	%r22, _ZZ21eliminar_rompecabezasPcPiS0_E10tab_shared;
	add.s32 	%r3, %r22, %r8;
	not.pred 	%p4, %p1;
	@%p4 bra 	$L__BB7_2;
	ld.global.u8 	%rs5, [%rd1];
	st.shared.u8 	[%r3], %rs5;
	ld.global.u8 	%rs11, [%rd1+1];
	bra.uni 	$L__BB7_3;
$L__BB7_2:
	mov.b16 	%rs11, 48;
	st.shared.u8 	[%r3], %rs11;
$L__BB7_3:
	st.shared.u8 	[%r3+1], %rs11;
	bar.sync 	0;
	bar.sync 	0;
	@%p4 bra 	$L__BB7_6;
	ld.shared.u8 	%rs6, [%r3];
	setp.ne.s16 	%p6, %rs6, %rs1;
	setp.ne.s32 	%p7, %r1, %r2;
	and.pred  	%p8, %p6, %p7;
	@%p8 bra 	$L__BB7_6;
	mov.b16 	%rs8, 48;
	st.shared.u8 	[%r3], %rs8;
	cvta.to.global.u64 	%rd10, %rd2;
	atom.global.add.u32 	%r23, [%rd10+4], 1;
$L__BB7_6:
	bar.sync 	0;
	@%p4 bra 	$L__BB7_8;
	ld.shared.u8 	%rs9, [%r3];
	st.global.u8 	[%rd1], %rs9;
	ld.shared.u8 	%rs10, [%r3+1];
	st.global.u8 	[%rd1+1], %rs10;
$L__BB7_8:
	ret;

}
.func  (.param .b64 func_retval0) __internal_accurate_pow(
	.param .b64 __internal_accurate_pow_param_0
)
{
	.reg .pred 	%p<8>;
	.reg .b32 	%r<49>;
	.reg .b32 	%f<3>;
	.reg .b64 	%fd<109>;

	ld.param.f64 	%fd10, [__internal_accurate_pow_param_0];
	{
	.reg .b32 %temp; 
	mov.b64 	{%temp, %r46}, %fd10;
	}
	{
	.reg .b32 %temp; 
	mov.b64 	{%r45, %temp}, %fd10;
	}
	shr.u32 	%r47, %r46, 20;
	setp.gt.u32 	%p1, %r46, 1048575;
	@%p1 bra 	$L__BB8_2;
	mul.f64 	%fd11, %fd10, 0d4350000000000000;
	{
	.reg .b32 %temp; 
	mov.b64 	{%temp, %r46}, %fd11;
	}
	{
	.reg .b32 %temp; 
	mov.b64 	{%r45, %temp}, %fd11;
	}
	shr.u32 	%r16, %r46, 20;
	add.s32 	%r47, %r16, -54;
$L__BB8_2:
	add.s32 	%r48, %r47, -1023;
	and.b32  	%r17, %r46, -2146435073;
	or.b32  	%r18, %r17, 1072693248;
	mov.b64 	%fd107, {%r45, %r18};
	setp.lt.u32 	%p2, %r18, 1073127583;
	@%p2 bra 	$L__BB8_4;
	{
	.reg .b32 %temp; 
	mov.b64 	{%r19, %temp}, %fd107;
	}
	{
	.reg .b32 %temp; 
	mov.b64 	{%temp, %r20}, %fd107;
	}
	add.s32 	%r21, %r20, -1048576;
	mov.b64 	%fd107, {%r19, %r21};
	add.s32 	%r48, %r47, -1022;
$L__BB8_4:
	add.f64 	%fd12, %fd107, 0dBFF0000000000000;
	add.f64 	%fd13, %fd107, 0d3FF0000000000000;
	rcp.approx.ftz.f64 	%fd14, %fd13;
	neg.f64 	%fd15, %fd13;
	fma.rn.f64 	%fd16, %fd15, %fd14, 0d3FF0000000000000;
	fma.rn.f64 	%fd17, %fd16, %fd16, %fd16;
	fma.rn.f64 	%fd18, %fd17, %fd14, %fd14;
	mul.f64 	%fd19, %fd12, %fd18;
	fma.rn.f64 	%fd20, %fd12, %fd18, %fd19;
	mul.f64 	%fd21, %fd20, %fd20;
	fma.rn.f64 	%fd22, %fd21, 0d3EB0F5FF7D2CAFE2, 0d3ED0F5D241AD3B5A;
	fma.rn.f64 	%fd23, %fd22, %fd21, 0d3EF3B20A75488A3F;
	fma.rn.f64 	%fd24, %fd23, %fd21, 0d3F1745CDE4FAECD5;
	fma.rn.f64 	%fd25, %fd24, %fd21, 0d3F3C71C7258A578B;
	fma.rn.f64 	%fd26, %fd25, %fd21, 0d3F6249249242B910;
	fma.rn.f64 	%fd27, %fd26, %fd21, 0d3F89999999999DFB;
	sub.f64 	%fd28, %fd12, %fd20;
	add.f64 	%fd29, %fd28, %fd28;
	neg.f64 	%fd30, %fd20;
	fma.rn.f64 	%fd31, %fd30, %fd12, %fd29;
	mul.f64 	%fd32, %fd18, %fd31;
	fma.rn.f64 	%fd33, %fd21, %fd27, 0d3FB5555555555555;
	mov.f64 	%fd34, 0d3FB5555555555555;
	sub.f64 	%fd35, %fd34, %fd33;
	fma.rn.f64 	%fd36, %fd21, %fd27, %fd35;
	add.f64 	%fd37, %fd36, 0dBC46A4CB00B9E7B0;
	add.f64 	%fd38, %fd33, %fd37;
	sub.f64 	%fd39, %fd33, %fd38;
	add.f64 	%fd40, %fd37, %fd39;
	mul.rn.f64 	%fd41, %fd20, %fd20;
	neg.f64 	%fd42, %fd41;
	fma.rn.f64 	%fd43, %fd20, %fd20, %fd42;
	{
	.reg .b32 %temp; 
	mov.b64 	{%r22, %temp}, %fd32;
	}
	{
	.reg .b32 %temp; 
	mov.b64 	{%temp, %r23}, %fd32;
	}
	add.s32 	%r24, %r23, 1048576;
	mov.b64 	%fd44, {%r22, %r24};
	fma.rn.f64 	%fd45, %fd20, %fd44, %fd43;
	mul.rn.f64 	%fd46, %fd41, %fd20;
	neg.f64 	%fd47, %fd46;
	fma.rn.f64 	%fd48, %fd41, %fd20, %fd47;
	fma.rn.f64 	%fd49, %fd41, %fd32, %fd48;
	fma.rn.f64 	%fd50, %fd45, %fd20, %fd49;
	mul.rn.f64 	%fd51, %fd38, %fd46;
	neg.f64 	%fd52, %fd51;
	fma.rn.f64 	%fd53, %fd38, %fd46, %fd52;
	fma.rn.f64 	%fd54, %fd38, %fd50, %fd53;
	fma.rn.f64 	%fd55, %fd40, %fd46, %fd54;
	add.f64 	%fd56, %fd51, %fd55;
	sub.f64 	%fd57, %fd51, %fd56;
	add.f64 	%fd58, %fd55, %fd57;
	add.f64 	%fd59, %fd20, %fd56;
	sub.f64 	%fd60, %fd20, %fd59;
	add.f64 	%fd61, %fd56, %fd60;
	add.f64 	%fd62, %fd58, %fd61;
	add.f64 	%fd63, %fd32, %fd62;
	add.f64 	%fd64, %fd59, %fd63;
	sub.f64 	%fd65, %fd59, %fd64;
	add.f64 	%fd66, %fd63, %fd65;
	xor.b32  	%r25, %r48, -2147483648;
	mov.b32 	%r26, 1127219200;
	mov.b64 	%fd67, {%r25, %r26};
	mov.b32 	%r27, -2147483648;
	mov.b64 	%fd68, {%r27, %r26};
	sub.f64 	%fd69, %fd67, %fd68;
	fma.rn.f64 	%fd70, %fd69, 0d3FE62E42FEFA39EF, %fd64;
	fma.rn.f64 	%fd71, %fd69, 0dBFE62E42FEFA39EF, %fd70;
	sub.f64 	%fd72, %fd71, %fd64;
	sub.f64 	%fd73, %fd66, %fd72;
	fma.rn.f64 	%fd74, %fd69, 0d3C7ABC9E3B39803F, %fd73;
	add.f64 	%fd75, %fd70, %fd74;
	sub.f64 	%fd76, %fd70, %fd75;
	add.f64 	%fd77, %fd74, %fd76;
	mov.f64 	%fd78, 0d4000000000000000;
	{
	.reg .b32 %temp; 
	mov.b64 	{%temp, %r28}, %fd78;
	}
	{
	.reg .b32 %temp; 
	mov.b64 	{%r29, %temp}, %fd78;
	}
	shl.b32 	%r30, %r28, 1;
	setp.gt.u32 	%p3, %r30, -33554433;
	and.b32  	%r31, %r28, -15728641;
	selp.b32 	%r32, %r31, %r28, %p3;
	mov.b64 	%fd79, {%r29, %r32};
	mul.rn.f64 	%fd80, %fd75, %fd79;
	neg.f64 	%fd81, %fd80;
	fma.rn.f64 	%fd82, %fd75, %fd79, %fd81;
	fma.rn.f64 	%fd83, %fd77, %fd79, %fd82;
	add.f64 	%fd4, %fd80, %fd83;
	sub.f64 	%fd84, %fd80, %fd4;
	add.f64 	%fd5, %fd83, %fd84;
	fma.rn.f64 	%fd85, %fd4, 0d3FF71547652B82FE, 0d4338000000000000;
	{
	.reg .b32 %temp; 
	mov.b64 	{%r13, %temp}, %fd85;
	}
	mov.f64 	%fd86, 0dC338000000000000;
	add.rn.f64 	%fd87, %fd85, %fd86;
	fma.rn.f64 	%fd88, %fd87, 0dBFE62E42FEFA39EF, %fd4;
	fma.rn.f64 	%fd89, %fd87, 0dBC7ABC9E3B39803F, %fd88;
	fma.rn.f64 	%fd90, %fd89, 0d3E5ADE1569CE2BDF, 0d3E928AF3FCA213EA;
	fma.rn.f64 	%fd91, %fd90, %fd89, 0d3EC71DEE62401315;
	fma.rn.f64 	%fd92, %fd91, %fd89, 0d3EFA01997C89EB71;
	fma.rn.f64 	%fd93, %fd92, %fd89, 0d3F2A01A014761F65;
	fma.rn.f64 	%fd94, %fd93, %fd89, 0d3F56C16C1852B7AF;
	fma.rn.f64 	%fd95, %fd94, %fd89, 0d3F81111111122322;
	fma.rn.f64 	%fd96, %fd95, %fd89, 0d3FA55555555502A1;
	fma.rn.f64 	%fd97, %fd96, %fd89, 0d3FC5555555555511;
	fma.rn.f64 	%fd98, %fd97, %fd89, 0d3FE000000000000B;
	fma.rn.f64 	%fd99, %fd98, %fd89, 0d3FF0000000000000;
	fma.rn.f64 	%fd100, %fd99, %fd89, 0d3FF0000000000000;
	{
	.reg .b32 %temp; 
	mov.b64 	{%r14, %temp}, %fd100;
	}
	{
	.reg .b32 %temp; 
	mov.b64 	{%temp, %r15}, %fd100;
	}
	shl.b32 	%r33, %r13, 20;
	add.s32 	%r34, %r33, %r15;
	mov.b64 	%fd108, {%r14, %r34};
	{
	.reg .b32 %temp; 
	mov.b64 	{%temp, %r35}, %fd4;
	}
	mov.b32 	%f2, %r35;
	abs.f32 	%f1, %f2;
	setp.lt.f32 	%p4, %f1, 0f4086232B;
	@%p4 bra 	$L__BB8_7;
	setp.lt.f64 	%p5, %fd4, 0d0000000000000000;
	add.f64 	%fd101, %fd4, 0d7FF0000000000000;
	selp.f64 	%fd108, 0d0000000000000000, %fd101, %p5;
	setp.geu.f32 	%p6, %f1, 0f40874800;
	@%p6 bra 	$L__BB8_7;
	shr.u32 	%r36, %r13, 31;
	add.s32 	%r37, %r13, %r36;
	shr.s32 	%r38, %r37, 1;
	shl.b32 	%r39, %r38, 20;
	add.s32 	%r40, %r15, %r39;
	mov.b64 	%fd102, {%r14, %r40};
	sub.s32 	%r41, %r13, %r38;
	shl.b32 	%r42, %r41, 20;
	add.s32 	%r43, %r42, 1072693248;
	mov.b32 	%r44, 0;
	mov.b64 	%fd103, {%r44, %r43};
	mul.f64 	%fd108, %fd103, %fd102;
$L__BB8_7:
	abs.f64 	%fd104, %fd108;
	setp.eq.f64 	%p7, %fd104, 0d7FF0000000000000;
	fma.rn.f64 	%fd105, %fd108, %fd5, %fd108;
	selp.f64 	%fd106, %fd108, %fd105, %p7;
	st.param.f64 	[func_retval0], %fd106;
	ret;

}


// ===== COMPILED SASS (sm_100) =====

	.target	sm_100

	.elftype	@"ET_EXEC"


//--------------------- .note.nv.tkinfo           --------------------------
	.section	.note.nv.tkinfo,"",@"SHT_NOTE"
	.sectionflags	@"SHF_NOTE_NV_TKINFO"
	.tkinfo
        /*0018*/ 	.word	0x00000002
        /*0030*/ 	.string	""
        /*0030*/ 	.string	"ptxas"
        /*0030*/ 	.string	"Cuda compilation tools, release 13.0, V13.0.88"
        /*0030*/ 	.string	"Build cuda_13.0.r13.0/compiler.36424714_0"
        /*0030*/ 	.string	"-arch sm_100 -m 64 "



//--------------------- .note.nv.cuinfo           --------------------------
	.section	.note.nv.cuinfo,"",@"SHT_NOTE"
	.sectionflags	@"SHF_NOTE_NV_CUINFO"
        /*0018*/ 	.short	0x0002
        /*001a*/ 	.short	0x0064
        /*001c*/ 	.short	0x0082
	.zero		2


//--------------------- .nv.info                  --------------------------
	.section	.nv.info,"",@"SHT_CUDA_INFO"
	.align	4


	//----- nvinfo : EIATTR_REGCOUNT
	.align		4
        /*0000*/ 	.byte	0x04, 0x2f
        /*0002*/ 	.short	(.L_13 - .L_12)
	.align		4
.L_12:
        /*0004*/ 	.word	index@(_Z12setup_kernelP17curandStateXORWOWm)
        /*0008*/ 	.word	0x0000001f


	//----- nvinfo : EIATTR_FRAME_SIZE
	.align		4
.L_13:
        /*000c*/ 	.byte	0x04, 0x11
        /*000e*/ 	.short	(.L_15 - .L_14)
	.align		4
.L_14:
        /*0010*/ 	.word	index@(_Z12setup_kernelP17curandStateXORWOWm)
        /*0014*/ 	.word	0x00000000


	//----- nvinfo : EIATTR_REGCOUNT
	.align		4
.L_15:
        /*0018*/ 	.byte	0x04, 0x2f
        /*001a*/ 	.short	(.L_17 - .L_16)
	.align		4
.L_16:
        /*001c*/ 	.word	index@(_Z14generar_fichasPcP17curandStateXORWOWPi)
        /*0020*/ 	.word	0x00000018


	//----- nvinfo : EIATTR_FRAME_SIZE
	.align		4
.L_17:
        /*0024*/ 	.byte	0x04, 0x11
        /*0026*/ 	.short	(.L_19 - .L_18)
	.align		4
.L_18:
        /*0028*/ 	.word	index@(_Z14generar_fichasPcP17curandStateXORWOWPi)
        /*002c*/ 	.word	0x00000000


	//----- nvinfo : EIATTR_REGCOUNT
	.align		4
.L_19:
        /*0030*/ 	.byte	0x04, 0x2f
        /*0032*/ 	.short	(.L_21 - .L_20)
	.align		4
.L_20:
        /*0034*/ 	.word	index@(_Z12bajar_fichasPc)
        /*0038*/ 	.word	0x0000000e


	//----- nvinfo : EIATTR_FRAME_SIZE
	.align		4
.L_21:
        /*003c*/ 	.byte	0x04, 0x11
        /*003e*/ 	.short	(.L_23 - .L_22)
	.align		4
.L_22:
        /*0040*/ 	.word	index@(_Z12bajar_fichasPc)
        /*0044*/ 	.word	0x00000000


	//----- nvinfo : EIATTR_REGCOUNT
	.align		4
.L_23:
        /*0048*/ 	.byte	0x04, 0x2f
        /*004a*/ 	.short	(.L_25 - .L_24)
	.align		4
.L_24:
        /*004c*/ 	.word	index@(_Z15eliminar_fichasPcPiS0_)
        /*0050*/ 	.word	0x00000016


	//----- nvinfo : EIATTR_FRAME_SIZE
	.align		4
.L_25:
        /*0054*/ 	.byte	0x04, 0x11
        /*0056*/ 	.short	(.L_27 - .L_26)
	.align		4
.L_26:
        /*0058*/ 	.word	index@(_Z15eliminar_fichasPcPiS0_)
        /*005c*/ 	.word	0x00000000


	//----- nvinfo : EIATTR_REGCOUNT
	.align		4
.L_27:
        /*0060*/ 	.byte	0x04, 0x2f
        /*0062*/ 	.short	(.L_29 - .L_28)
	.align		4
.L_28:
        /*0064*/ 	.word	index@(_Z15colocar_fichaEXPcPiS0_P17curandStateXORWOW)
        /*0068*/ 	.word	0x0000001a


	//----- nvinfo : EIATTR_FRAME_SIZE
	.align		4
.L_29:
        /*006c*/ 	.byte	0x04, 0x11
        /*006e*/ 	.short	(.L_31 - .L_30)
	.align		4
.L_30:
        /*0070*/ 	.word	index@(_Z15colocar_fichaEXPcPiS0_P17curandStateXORWOW)
        /*0074*/ 	.word	0x00000000


	//----- nvinfo : EIATTR_REGCOUNT
	.align		4
.L_31:
        /*0078*/ 	.byte	0x04, 0x2f
        /*007a*/ 	.short	(.L_33 - .L_32)
	.align		4
.L_32:
        /*007c*/ 	.word	index@(_Z14eliminar_bombaPcPiS0_i)
        /*0080*/ 	.word	0x0000000e


	//----- nvinfo : EIATTR_FRAME_SIZE
	.align		4
.L_33:
        /*0084*/ 	.byte	0x04, 0x11
        /*0086*/ 	.short	(.L_35 - .L_34)
	.align		4
.L_34:
        /*0088*/ 	.word	index@(_Z14eliminar_bombaPcPiS0_i)
        /*008c*/ 	.word	0x00000000


	//----- nvinfo : EIATTR_REGCOUNT
	.align		4
.L_35:
        /*0090*/ 	.byte	0x04, 0x2f
        /*0092*/ 	.short	(.L_37 - .L_36)
	.align		4
.L_36:
        /*0094*/ 	.word	index@(_Z12eliminar_tntPcPiS0_)
        /*0098*/ 	.word	0x0000001e


	//----- nvinfo : EIATTR_FRAME_SIZE
	.align		4
.L_37:
        /*009c*/ 	.byte	0x04, 0x11
        /*009e*/ 	.short	(.L_39 - .L_38)
	.align		4
.L_38:
        /*00a0*/ 	.word	index@($_Z12eliminar_tntPcPiS0_$__internal_accurate_pow)
        /*00a4*/ 	.word	0x00000000


	//----- nvinfo : EIATTR_FRAME_SIZE
	.align		4
.L_39:
        /*00a8*/ 	.byte	0x04, 0x11
        /*00aa*/ 	.short	(.L_41 - .L_40)
	.align		4
.L_40:
        /*00ac*/ 	.word	index@($__internal_0_$__cuda_sm20_dsqrt_rn_f64_mediumpath_v1)
        /*00b0*/ 	.word	0x00000000


	//----- nvinfo : EIATTR_FRAME_SIZE
	.align		4
.L_41:
        /*00b4*/ 	.byte	0x04, 0x11
        /*00b6*/ 	.short	(.L_43 - .L_42)
	.align		4
.L_42:
        /*00b8*/ 	.word	index@(_Z12eliminar_tntPcPiS0_)
        /*00bc*/ 	.word	0x00000000


	//----- nvinfo : EIATTR_REGCOUNT
	.align		4
.L_43:
        /*00c0*/ 	.byte	0x04, 0x2f
        /*00c2*/ 	.short	(.L_45 - .L_44)
	.align		4
.L_44:
        /*00c4*/ 	.word	index@(_Z21eliminar_rompecabezasPcPiS0_)
        /*00c8*/ 	.word	0x00000012


	//----- nvinfo : EIATTR_FRAME_SIZE
	.align		4
.L_45:
        /*00cc*/ 	.byte	0x04, 0x11
        /*00ce*/ 	.short	(.L_47 - .L_46)
	.align		4
.L_46:
        /*00d0*/ 	.word	index@(_Z21eliminar_rompecabezasPcPiS0_)
        /*00d4*/ 	.word	0x00000000


	//----- nvinfo : EIATTR_MIN_STACK_SIZE
	.align		4
.L_47:
        /*00d8*/ 	.byte	0x04, 0x12
        /*00da*/ 	.short	(.L_49 - .L_48)
	.align		4
.L_48:
        /*00dc*/ 	.word	index@(_Z21eliminar_rompecabezasPcPiS0_)
        /*00e0*/ 	.word	0x00000000


	//----- nvinfo : EIATTR_MIN_STACK_SIZE
	.align		4
.L_49:
        /*00e4*/ 	.byte	0x04, 0x12
        /*00e6*/ 	.short	(.L_51 - .L_50)
	.align		4
.L_50:
        /*00e8*/ 	.word	index@(_Z12eliminar_tntPcPiS0_)
        /*00ec*/ 	.word	0x00000000


	//----- nvinfo : EIATTR_MIN_STACK_SIZE
	.align		4
.L_51:
        /*00f0*/ 	.byte	0x04, 0x12
        /*00f2*/ 	.short	(.L_53 - .L_52)
	.align		4
.L_52:
        /*00f4*/ 	.word	index@(_Z14eliminar_bombaPcPiS0_i)
        /*00f8*/ 	.word	0x00000000


	//----- nvinfo : EIATTR_MIN_STACK_SIZE
	.align		4
.L_53:
        /*00fc*/ 	.byte	0x04, 0x12
        /*00fe*/ 	.short	(.L_55 - .L_54)
	.align		4
.L_54:
        /*0100*/ 	.word	index@(_Z15colocar_fichaEXPcPiS0_P17curandStateXORWOW)
        /*0104*/ 	.word	0x00000000


	//----- nvinfo : EIATTR_MIN_STACK_SIZE
	.align		4
.L_55:
        /*0108*/ 	.byte	0x04, 0x12
        /*010a*/ 	.short	(.L_57 - .L_56)
	.align		4
.L_56:
        /*010c*/ 	.word	index@(_Z15eliminar_fichasPcPiS0_)
        /*0110*/ 	.word	0x00000000


	//----- nvinfo : EIATTR_MIN_STACK_SIZE
	.align		4
.L_57:
        /*0114*/ 	.byte	0x04, 0x12
        /*0116*/ 	.short	(.L_59 - .L_58)
	.align		4
.L_58:
        /*0118*/ 	.word	index@(_Z12bajar_fichasPc)
        /*011c*/ 	.word	0x00000000


	//----- nvinfo : EIATTR_MIN_STACK_SIZE
	.align		4
.L_59:
        /*0120*/ 	.byte	0x04, 0x12
        /*0122*/ 	.short	(.L_61 - .L_60)
	.align		4
.L_60:
        /*0124*/ 	.word	index@(_Z14generar_fichasPcP17curandStateXORWOWPi)
        /*0128*/ 	.word	0x00000000


	//----- nvinfo : EIATTR_MIN_STACK_SIZE
	.align		4
.L_61:
        /*012c*/ 	.byte	0x04, 0x12
        /*012e*/ 	.short	(.L_63 - .L_62)
	.align		4
.L_62:
        /*0130*/ 	.word	index@(_Z12setup_kernelP17curandStateXORWOWm)
        /*0134*/ 	.word	0x00000000
.L_63:


//--------------------- .nv.compat                --------------------------
	.section	.nv.compat,"",@"SHT_CUDA_COMPAT_INFO"
	.align	4
        /*0000*/ 	.byte	0x02, 0x09, 0x00, 0x00, 0x02, 0x02, 0x01, 0x00, 0x02, 0x05, 0x05, 0x00, 0x03, 0x07, 0x01, 0x01
        /*0010*/ 	.byte	0x02, 0x03, 0x00, 0x00, 0x02, 0x06, 0x01, 0x00, 0x04, 0x0b, 0x08, 0x00, 0x01, 0x00, 0x00, 0x00
        /*0020*/ 	.byte	0x00, 0x00, 0x00, 0x00


//--------------------- .nv.info._Z21eliminar_rompecabezasPcPiS0_ --------------------------
	.section	.nv.info._Z21eliminar_rompecabezasPcPiS0_,"",@"SHT_CUDA_INFO"
	.sectionflags	@""
	.align	4


	//----- nvinfo : EIATTR_CUDA_API_VERSION
	.align		4
        /*0000*/ 	.byte	0x04, 0x37
        /*0002*/ 	.short	(.L_65 - .L_64)
.L_64:
        /*0004*/ 	.word	0x00000082


	//----- nvinfo : EIATTR_KPARAM_INFO
	.align		4
.L_65:
        /*0008*/ 	.byte	0x04, 0x17
        /*000a*/ 	.short	(.L_67 - .L_66)
.L_66:
        /*000c*/ 	.word	0x00000000
        /*0010*/ 	.short	0x0002
        /*0012*/ 	.short	0x0010
        /*0014*/ 	.byte	0x00, 0xf5, 0x21, 0x00


	//----- nvinfo : EIATTR_KPARAM_INFO
	.align		4
.L_67:
        /*0018*/ 	.byte	0x04, 0x17
        /*001a*/ 	.short	(.L_69 - .L_68)
.L_68:
        /*001c*/ 	.word	0x00000000
        /*0020*/ 	.short	0x0001
        /*0022*/ 	.short	0x0008
        /*0024*/ 	.byte	0x00, 0xf5, 0x21, 0x00


	//----- nvinfo : EIATTR_KPARAM_INFO
	.align		4
.L_69:
        /*0028*/ 	.byte	0x04, 0x17
        /*002a*/ 	.short	(.L_71 - .L_70)
.L_70:
        /*002c*/ 	.word	0x00000000
        /*0030*/ 	.short	0x0000
        /*0032*/ 	.short	0x0000
        /*0034*/ 	.byte	0x00, 0xf5, 0x21, 0x00


	//----- nvinfo : EIATTR_SPARSE_MMA_MASK
	.align		4
.L_71:
        /*0038*/ 	.byte	0x03, 0x50
        /*003a*/ 	.short	0x0000


	//----- nvinfo : EIATTR_MAXREG_COUNT
	.align		4
        /*003c*/ 	.byte	0x03, 0x1b
        /*003e*/ 	.short	0x00ff


	//----- nvinfo : EIATTR_NUM_BARRIERS
	.align		4
        /*0040*/ 	.byte	0x02, 0x4c
        /*0042*/ 	.byte	0x01
	.zero		1


	//----- nvinfo : EIATTR_MERCURY_ISA_VERSION
	.align		4
        /*0044*/ 	.byte	0x03, 0x5f
        /*0046*/ 	.short	0x0101


	//----- nvinfo : EIATTR_INT_WARP_WIDE_INSTR_OFFSETS
	.align		4
        /*0048*/ 	.byte	0x04, 0x31
        /*004a*/ 	.short	(.L_73 - .L_72)


	//   ....[0]....
.L_72:
        /*004c*/ 	.word	0x00000320


	//----- nvinfo : EIATTR_VRC_CTA_INIT_COUNT
	.align		4
.L_73:
        /*0050*/ 	.byte	0x02, 0x4a
	.zero		1
	.zero		1


	//----- nvinfo : EIATTR_EXIT_INSTR_OFFSETS
	.align		4
        /*0054*/ 	.byte	0x04, 0x1c
        /*0056*/ 	.short	(.L_75 - .L_74)


	//   ....[0]....
.L_74:
        /*0058*/ 	.word	0x00000400


	//   ....[1]....
        /*005c*/ 	.word	0x00000450


	//----- nvinfo : EIATTR_CRS_STACK_SIZE
	.align		4
.L_75:
        /*0060*/ 	.byte	0x04, 0x1e
        /*0062*/ 	.short	(.L_77 - .L_76)
.L_76:
        /*0064*/ 	.word	0x00000000


	//----- nvinfo : EIATTR_CBANK_PARAM_SIZE
	.align		4
.L_77:
        /*0068*/ 	.byte	0x03, 0x19
        /*006a*/ 	.short	0x0018


	//----- nvinfo : EIATTR_PARAM_CBANK
	.align		4
        /*006c*/ 	.byte	0x04, 0x0a
        /*006e*/ 	.short	(.L_79 - .L_78)
	.align		4
.L_78:
        /*0070*/ 	.word	index@(.nv.constant0._Z21eliminar_rompecabezasPcPiS0_)
        /*0074*/ 	.short	0x0380
        /*0076*/ 	.short	0x0018


	//----- nvinfo : EIATTR_SW_WAR
	.align		4
.L_79:
        /*0078*/ 	.byte	0x04, 0x36
        /*007a*/ 	.short	(.L_81 - .L_80)
.L_80:
        /*007c*/ 	.word	0x00000008
.L_81:


//--------------------- .nv.info._Z12eliminar_tntPcPiS0_ --------------------------
	.section	.nv.info._Z12eliminar_tntPcPiS0_,"",@"SHT_CUDA_INFO"
	.sectionflags	@""
	.align	4


	//----- nvinfo : EIATTR_CUDA_API_VERSION
	.align		4
        /*0000*/ 	.byte	0x04, 0x37
        /*0002*/ 	.short	(.L_83 - .L_82)
.L_82:
        /*0004*/ 	.word	0x00000082


	//----- nvinfo : EIATTR_KPARAM_INFO
	.align		4
.L_83:
        /*0008*/ 	.byte	0x04, 0x17
        /*000a*/ 	.short	(.L_85 - .L_84)
.L_84:
        /*000c*/ 	.word	0x00000000
        /*0010*/ 	.short	0x0002
        /*0012*/ 	.short	0x0010
        /*0014*/ 	.byte	0x00, 0xf5, 0x21, 0x00


	//----- nvinfo : EIATTR_KPARAM_INFO
	.align		4
.L_85:
        /*0018*/ 	.byte	0x04, 0x17
        /*001a*/ 	.short	(.L_87 - .L_86)
.L_86:
        /*001c*/ 	.word	0x00000000
        /*0020*/ 	.short	0x0001
        /*0022*/ 	.short	0x0008
        /*0024*/ 	.byte	0x00, 0xf5, 0x21, 0x00


	//----- nvinfo : EIATTR_KPARAM_INFO
	.align		4
.L_87:
        /*0028*/ 	.byte	0x04, 0x17
        /*002a*/ 	.short	(.L_89 - .L_88)
.L_88:
        /*002c*/ 	.word	0x00000000
        /*0030*/ 	.short	0x0000
        /*0032*/ 	.short	0x0000
        /*0034*/ 	.byte	0x00, 0xf5, 0x21, 0x00


	//----- nvinfo : EIATTR_SPARSE_MMA_MASK
	.align		4
.L_89:
        /*0038*/ 	.byte	0x03, 0x50
        /*003a*/ 	.short	0x0000


	//----- nvinfo : EIATTR_MAXREG_COUNT
	.align		4
        /*003c*/ 	.byte	0x03, 0x1b
        /*003e*/ 	.short	0x00ff


	//----- nvinfo : EIATTR_NUM_BARRIERS
	.align		4
        /*0040*/ 	.byte	0x02, 0x4c
        /*0042*/ 	.byte	0x01
	.zero		1


	//----- nvinfo : EIATTR_MERCURY_ISA_VERSION
	.align		4
        /*0044*/ 	.byte	0x03, 0x5f
        /*0046*/ 	.short	0x0101


	//----- nvinfo : EIATTR_INT_WARP_WIDE_INSTR_OFFSETS
	.align		4
        /*0048*/ 	.byte	0x04, 0x31
        /*004a*/ 	.short	(.L_91 - .L_90)


	//   ....[0]....
.L_90:
        /*004c*/ 	.word	0x00000670


	//----- nvinfo : EIATTR_VRC_CTA_INIT_COUNT
	.align		4
.L_91:
        /*0050*/ 	.byte	0x02, 0x4a
	.zero		1
	.zero		1


	//----- nvinfo : EIATTR_EXIT_INSTR_OFFSETS
	.align		4
        /*0054*/ 	.byte	0x04, 0x1c
        /*0056*/ 	.short	(.L_93 - .L_92)


	//   ....[0]....
.L_92:
        /*0058*/ 	.word	0x00000750


	//   ....[1]....
        /*005c*/ 	.word	0x000007a0


	//----- nvinfo : EIATTR_CRS_STACK_SIZE
	.align		4
.L_93:
        /*0060*/ 	.byte	0x04, 0x1e
        /*0062*/ 	.short	(.L_95 - .L_94)
.L_94:
        /*0064*/ 	.word	0x00000000


	//----- nvinfo : EIATTR_CBANK_PARAM_SIZE
	.align		4
.L_95:
        /*0068*/ 	.byte	0x03, 0x19
        /*006a*/ 	.short	0x0018


	//----- nvinfo : EIATTR_PARAM_CBANK
	.align		4
        /*006c*/ 	.byte	0x04, 0x0a
        /*006e*/ 	.short	(.L_97 - .L_96)
	.align		4
.L_96:
        /*0070*/ 	.word	index@(.nv.constant0._Z12eliminar_tntPcPiS0_)
        /*0074*/ 	.short	0x0380
        /*0076*/ 	.short	0x0018


	//----- nvinfo : EIATTR_SW_WAR
	.align		4
.L_97:
        /*0078*/ 	.byte	0x04, 0x36
        /*007a*/ 	.short	(.L_99 - .L_98)
.L_98:
        /*007c*/ 	.word	0x00000008
.L_99:


//--------------------- .nv.info._Z14eliminar_bombaPcPiS0_i --------------------------
	.section	.nv.info._Z14eliminar_bombaPcPiS0_i,"",@"SHT_CUDA_INFO"
	.sectionflags	@""
	.align	4


	//----- nvinfo : EIATTR_CUDA_API_VERSION
	.align		4
        /*0000*/ 	.byte	0x04, 0x37
        /*0002*/ 	.short	(.L_101 - .L_100)
.L_100:
        /*0004*/ 	.word	0x00000082


	//----- nvinfo : EIATTR_KPARAM_INFO
	.align		4
.L_101:
        /*0008*/ 	.byte	0x04, 0x17
        /*000a*/ 	.short	(.L_103 - .L_102)
.L_102:
        /*000c*/ 	.word	0x00000000
        /*0010*/ 	.short	0x0003
        /*0012*/ 	.short	0x0018
        /*0014*/ 	.byte	0x00, 0xf0, 0x11, 0x00


	//----- nvinfo : EIATTR_KPARAM_INFO
	.align		4
.L_103:
        /*0018*/ 	.byte	0x04, 0x17
        /*001a*/ 	.short	(.L_105 - .L_104)
.L_104:
        /*001c*/ 	.word	0x00000000
        /*0020*/ 	.short	0x0002
        /*0022*/ 	.short	0x0010
        /*0024*/ 	.byte	0x00, 0xf5, 0x21, 0x00


	//----- nvinfo : EIATTR_KPARAM_INFO
	.align		4
.L_105:
        /*0028*/ 	.byte	0x04, 0x17
        /*002a*/ 	.short	(.L_107 - .L_106)
.L_106:
        /*002c*/ 	.word	0x00000000
        /*0030*/ 	.short	0x0001
        /*0032*/ 	.short	0x0008
        /*0034*/ 	.byte	0x00, 0xf5, 0x21, 0x00


	//----- nvinfo : EIATTR_KPARAM_INFO
	.align		4
.L_107:
        /*0038*/ 	.byte	0x04, 0x17
        /*003a*/ 	.short	(.L_109 - .L_108)
.L_108:
        /*003c*/ 	.word	0x00000000
        /*0040*/ 	.short	0x0000
        /*0042*/ 	.short	0x0000
        /*0044*/ 	.byte	0x00, 0xf5, 0x21, 0x00


	//----- nvinfo : EIATTR_SPARSE_MMA_MASK
	.align		4
.L_109:
        /*0048*/ 	.byte	0x03, 0x50
        /*004a*/ 	.short	0x0000


	//----- nvinfo : EIATTR_MAXREG_COUNT
	.align		4
        /*004c*/ 	.byte	0x03, 0x1b
        /*004e*/ 	.short	0x00ff


	//----- nvinfo : EIATTR_NUM_BARRIERS
	.align		4
        /*0050*/ 	.byte	0x02, 0x4c
        /*0052*/ 	.byte	0x01
	.zero		1


	//----- nvinfo : EIATTR_MERCURY_ISA_VERSION
	.align		4
        /*0054*/ 	.byte	0x03, 0x5f
        /*0056*/ 	.short	0x0101


	//----- nvinfo : EIATTR_INT_WARP_WIDE_INSTR_OFFSETS
	.align		4
        /*0058*/ 	.byte	0x04, 0x31
        /*005a*/ 	.short	(.L_111 - .L_110)


	//   ....[0]....
.L_110:
        /*005c*/ 	.word	0x000002b0


	//----- nvinfo : EIATTR_VRC_CTA_INIT_COUNT
	.align		4
.L_111:
        /*0060*/ 	.byte	0x02, 0x4a
	.zero		1
	.zero		1


	//----- nvinfo : EIATTR_EXIT_INSTR_OFFSETS
	.align		4
        /*0064*/ 	.byte	0x04, 0x1c
        /*0066*/ 	.short	(.L_113 - .L_112)


	//   ....[0]....
.L_112:
        /*0068*/ 	.word	0x00000480


	//   ....[1]....
        /*006c*/ 	.word	0x000004d0


	//----- nvinfo : EIATTR_CRS_STACK_SIZE
	.align		4
.L_113:
        /*0070*/ 	.byte	0x04, 0x1e
        /*0072*/ 	.short	(.L_115 - .L_114)
.L_114:
        /*0074*/ 	.word	0x00000000


	//----- nvinfo : EIATTR_CBANK_PARAM_SIZE
	.align		4
.L_115:
        /*0078*/ 	.byte	0x03, 0x19
        /*007a*/ 	.short	0x001c


	//----- nvinfo : EIATTR_PARAM_CBANK
	.align		4
        /*007c*/ 	.byte	0x04, 0x0a
        /*007e*/ 	.short	(.L_117 - .L_116)
	.align		4
.L_116:
        /*0080*/ 	.word	index@(.nv.constant0._Z14eliminar_bombaPcPiS0_i)
        /*0084*/ 	.short	0x0380
        /*0086*/ 	.short	0x001c


	//----- nvinfo : EIATTR_SW_WAR
	.align		4
.L_117:
        /*0088*/ 	.byte	0x04, 0x36
        /*008a*/ 	.short	(.L_119 - .L_118)
.L_118:
        /*008c*/ 	.word	0x00000008
.L_119:


//--------------------- .nv.info._Z15colocar_fichaEXPcPiS0_P17curandStateXORWOW --------------------------
	.section	.nv.info._Z15colocar_fichaEXPcPiS0_P17curandStateXORWOW,"",@"SHT_CUDA_INFO"
	.sectionflags	@""
	.align	4


	//----- nvinfo : EIATTR_CUDA_API_VERSION
	.align		4
        /*0000*/ 	.byte	0x04, 0x37
        /*0002*/ 	.short	(.L_121 - .L_120)
.L_120:
        /*0004*/ 	.word	0x00000082


	//----- nvinfo : EIATTR_KPARAM_INFO
	.align		4
.L_121:
        /*0008*/ 	.byte	0x04, 0x17
        /*000a*/ 	.short	(.L_123 - .L_122)
.L_122:
        /*000c*/ 	.word	0x00000000
        /*0010*/ 	.short	0x0003
        /*0012*/ 	.short	0x0018
        /*0014*/ 	.byte	0x00, 0xf5, 0x21, 0x00


	//----- nvinfo : EIATTR_KPARAM_INFO
	.align		4
.L_123:
        /*0018*/ 	.byte	0x04, 0x17
        /*001a*/ 	.short	(.L_125 - .L_124)
.L_124:
        /*001c*/ 	.word	0x00000000
        /*0020*/ 	.short	0x0002
        /*0022*/ 	.short	0x0010
        /*0024*/ 	.byte	0x00, 0xf5, 0x21, 0x00


	//----- nvinfo : EIATTR_KPARAM_INFO
	.align		4
.L_125:
        /*0028*/ 	.byte	0x04, 0x17
        /*002a*/ 	.short	(.L_127 - .L_126)
.L_126:
        /*002c*/ 	.word	0x00000000
        /*0030*/ 	.short	0x0001
        /*0032*/ 	.short	0x0008
        /*0034*/ 	.byte	0x00, 0xf5, 0x21, 0x00


	//----- nvinfo : EIATTR_KPARAM_INFO
	.align		4
.L_127:
        /*0038*/ 	.byte	0x04, 0x17
        /*003a*/ 	.short	(.L_129 - .L_128)
.L_128:
        /*003c*/ 	.word	0x00000000
        /*0040*/ 	.short	0x0000
        /*0042*/ 	.short	0x0000
        /*0044*/ 	.byte	0x00, 0xf5, 0x21, 0x00


	//----- nvinfo : EIATTR_SPARSE_MMA_MASK
	.align		4
.L_129:
        /*0048*/ 	.byte	0x03, 0x50
        /*004a*/ 	.short	0x0000


	//----- nvinfo : EIATTR_MAXREG_COUNT
	.align		4
        /*004c*/ 	.byte	0x03, 0x1b
        /*004e*/ 	.short	0x00ff


	//----- nvinfo : EIATTR_NUM_BARRIERS
	.align		4
        /*0050*/ 	.byte	0x02, 0x4c
        /*0052*/ 	.byte	0x01
	.zero		1


	//----- nvinfo : EIATTR_MERCURY_ISA_VERSION
	.align		4
        /*0054*/ 	.byte	0x03, 0x5f
        /*0056*/ 	.short	0x0101


	//----- nvinfo : EIATTR_INT_WARP_WIDE_INSTR_OFFSETS
	.align		4
        /*0058*/ 	.byte	0x04, 0x31
        /*005a*/ 	.short	(.L_131 - .L_130)


	//   ....[0]....
.L_130:
        /*005c*/ 	.word	0x000007b0


	//----- nvinfo : EIATTR_VRC_CTA_INIT_COUNT
	.align		4
.L_131:
        /*0060*/ 	.byte	0x02, 0x4a
	.zero		1
	.zero		1


	//----- nvinfo : EIATTR_EXIT_INSTR_OFFSETS
	.align		4
        /*0064*/ 	.byte	0x04, 0x1c
        /*0066*/ 	.short	(.L_133 - .L_132)


	//   ....[0]....
.L_132:
        /*0068*/ 	.word	0x00000820


	//   ....[1]....
        /*006c*/ 	.word	0x00000870


	//----- nvinfo : EIATTR_INDIRECT_BRANCH_TARGETS
	.align		4
.L_133:
        /*0070*/ 	.byte	0x04, 0x34
        /*0072*/ 	.short	(.L_135 - .L_134)


	//   ....[0]....
.L_134:
        /*0074*/ 	.word	.L_x_55@srel
        /*0078*/ 	.short	0x0
        /*007a*/ 	.short	0x0
        /*007c*/ 	.word	0x3
        /*0080*/ 	.word	.L_x_56@srel
        /*0084*/ 	.word	.L_x_57@srel
        /*0088*/ 	.word	.L_x_58@srel


	//   ....[1]....
        /*008c*/ 	.word	.L_x_59@srel
        /*0090*/ 	.short	0x0
        /*0092*/ 	.short	0x0
        /*0094*/ 	.word	0x3
        /*0098*/ 	.word	.L_x_60@srel
        /*009c*/ 	.word	.L_x_61@srel
        /*00a0*/ 	.word	.L_x_58@srel


	//----- nvinfo : EIATTR_CRS_STACK_SIZE
	.align		4
.L_135:
        /*00a4*/ 	.byte	0x04, 0x1e
        /*00a6*/ 	.short	(.L_137 - .L_136)
.L_136:
        /*00a8*/ 	.word	0x00000000


	//----- nvinfo : EIATTR_CBANK_PARAM_SIZE
	.align		4
.L_137:
        /*00ac*/ 	.byte	0x03, 0x19
        /*00ae*/ 	.short	0x0020


	//----- nvinfo : EIATTR_PARAM_CBANK
	.align		4
        /*00b0*/ 	.byte	0x04, 0x0a
        /*00b2*/ 	.short	(.L_139 - .L_138)
	.align		4
.L_138:
        /*00b4*/ 	.word	index@(.nv.constant0._Z15colocar_fichaEXPcPiS0_P17curandStateXORWOW)
        /*00b8*/ 	.short	0x0380
        /*00ba*/ 	.short	0x0020


	//----- nvinfo : EIATTR_SW_WAR
	.align		4
.L_139:
        /*00bc*/ 	.byte	0x04, 0x36
        /*00be*/ 	.short	(.L_141 - .L_140)
.L_140:
        /*00c0*/ 	.word	0x00000008
.L_141:


//--------------------- .nv.info._Z15eliminar_fichasPcPiS0_ --------------------------
	.section	.nv.info._Z15eliminar_fichasPcPiS0_,"",@"SHT_CUDA_INFO"
	.sectionflags	@""
	.align	4


	//----- nvinfo : EIATTR_CUDA_API_VERSION
	.align		4
        /*0000*/ 	.byte	0x04, 0x37
        /*0002*/ 	.short	(.L_143 - .L_142)
.L_142:
        /*0004*/ 	.word	0x00000082


	//----- nvinfo : EIATTR_KPARAM_INFO
	.align		4
.L_143:
        /*0008*/ 	.byte	0x04, 0x17
        /*000a*/ 	.short	(.L_145 - .L_144)
.L_144:
        /*000c*/ 	.word	0x00000000
        /*0010*/ 	.short	0x0002
        /*0012*/ 	.short	0x0010
        /*0014*/ 	.byte	0x00, 0xf5, 0x21, 0x00


	//----- nvinfo : EIATTR_KPARAM_INFO
	.align		4
.L_145:
        /*0018*/ 	.byte	0x04, 0x17
        /*001a*/ 	.short	(.L_147 - .L_146)
.L_146:
        /*001c*/ 	.word	0x00000000
        /*0020*/ 	.short	0x0001
        /*0022*/ 	.short	0x0008
        /*0024*/ 	.byte	0x00, 0xf5, 0x21, 0x00


	//----- nvinfo : EIATTR_KPARAM_INFO
	.align		4
.L_147:
        /*0028*/ 	.byte	0x04, 0x17
        /*002a*/ 	.short	(.L_149 - .L_148)
.L_148:
        /*002c*/ 	.word	0x00000000
        /*0030*/ 	.short	0x0000
        /*0032*/ 	.short	0x0000
        /*0034*/ 	.byte	0x00, 0xf5, 0x21, 0x00


	//----- nvinfo : EIATTR_SPARSE_MMA_MASK
	.align		4
.L_149:
        /*0038*/ 	.byte	0x03, 0x50
        /*003a*/ 	.short	0x0000


	//----- nvinfo : EIATTR_MAXREG_COUNT
	.align		4
        /*003c*/ 	.byte	0x03, 0x1b
        /*003e*/ 	.short	0x00ff


	//----- nvinfo : EIATTR_NUM_BARRIERS
	.align		4
        /*0040*/ 	.byte	0x02, 0x4c
        /*0042*/ 	.byte	0x01
	.zero		1


	//----- nvinfo : EIATTR_MERCURY_ISA_VERSION
	.align		4
        /*0044*/ 	.byte	0x03, 0x5f
        /*0046*/ 	.short	0x0101


	//----- nvinfo : EIATTR_INT_WARP_WIDE_INSTR_OFFSETS
	.align		4
        /*0048*/ 	.byte	0x04, 0x31
        /*004a*/ 	.short	(.L_151 - .L_150)


	//   ....[0]....
.L_150:
        /*004c*/ 	.word	0x00000740


	//----- nvinfo : EIATTR_VRC_CTA_INIT_COUNT
	.align		4
.L_151:
        /*0050*/ 	.byte	0x02, 0x4a
	.zero		1
	.zero		1


	//----- nvinfo : EIATTR_EXIT_INSTR_OFFSETS
	.align		4
        /*0054*/ 	.byte	0x04, 0x1c
        /*0056*/ 	.short	(.L_153 - .L_152)


	//   ....[0]....
.L_152:
        /*0058*/ 	.word	0x00000830


	//   ....[1]....
        /*005c*/ 	.word	0x00000880


	//----- nvinfo : EIATTR_CRS_STACK_SIZE
	.align		4
.L_153:
        /*0060*/ 	.byte	0x04, 0x1e
        /*0062*/ 	.short	(.L_155 - .L_154)
.L_154:
        /*0064*/ 	.word	0x00000000


	//----- nvinfo : EIATTR_CBANK_PARAM_SIZE
	.align		4
.L_155:
        /*0068*/ 	.byte	0x03, 0x19
        /*006a*/ 	.short	0x0018


	//----- nvinfo : EIATTR_PARAM_CBANK
	.align		4
        /*006c*/ 	.byte	0x04, 0x0a
        /*006e*/ 	.short	(.L_157 - .L_156)
	.align		4
.L_156:
        /*0070*/ 	.word	index@(.nv.constant0._Z15eliminar_fichasPcPiS0_)
        /*0074*/ 	.short	0x0380
        /*0076*/ 	.short	0x0018


	//----- nvinfo : EIATTR_SW_WAR
	.align		4
.L_157:
        /*0078*/ 	.byte	0x04, 0x36
        /*007a*/ 	.short	(.L_159 - .L_158)
.L_158:
        /*007c*/ 	.word	0x00000008
.L_159:


//--------------------- .nv.info._Z12bajar_fichasPc --------------------------
	.section	.nv.info._Z12bajar_fichasPc,"",@"SHT_CUDA_INFO"
	.sectionflags	@""
	.align	4


	//----- nvinfo : EIATTR_CUDA_API_VERSION
	.align		4
        /*0000*/ 	.byte	0x04, 0x37
        /*0002*/ 	.short	(.L_161 - .L_160)
.L_160:
        /*0004*/ 	.word	0x00000082


	//----- nvinfo : EIATTR_KPARAM_INFO
	.align		4
.L_161:
        /*0008*/ 	.byte	0x04, 0x17
        /*000a*/ 	.short	(.L_163 - .L_162)
.L_162:
        /*000c*/ 	.word	0x00000000
        /*0010*/ 	.short	0x0000
        /*0012*/ 	.short	0x0000
        /*0014*/ 	.byte	0x00, 0xf5, 0x21, 0x00


	//----- nvinfo : EIATTR_SPARSE_MMA_MASK
	.align		4
.L_163:
        /*0018*/ 	.byte	0x03, 0x50
        /*001a*/ 	.short	0x0000


	//----- nvinfo : EIATTR_MAXREG_COUNT
	.align		4
        /*001c*/ 	.byte	0x03, 0x1b
        /*001e*/ 	.short	0x00ff


	//----- nvinfo : EIATTR_MERCURY_ISA_VERSION
	.align		4
        /*0020*/ 	.byte	0x03, 0x5f
        /*0022*/ 	.short	0x0101


	//----- nvinfo : EIATTR_VRC_CTA_INIT_COUNT
	.align		4
        /*0024*/ 	.byte	0x02, 0x4a
	.zero		1
	.zero		1


	//----- nvinfo : EIATTR_EXIT_INSTR_OFFSETS
	.align		4
        /*0028*/ 	.byte	0x04, 0x1c
        /*002a*/ 	.short	(.L_165 - .L_164)


	//   ....[0]....
.L_164:
        /*002c*/ 	.word	0x000000c0


	//   ....[1]....
        /*0030*/ 	.word	0x00000110


	//   ....[2]....
        /*0034*/ 	.word	0x000002c0


	//----- nvinfo : EIATTR_CRS_STACK_SIZE
	.align		4
.L_165:
        /*0038*/ 	.byte	0x04, 0x1e
        /*003a*/ 	.short	(.L_167 - .L_166)
.L_166:
        /*003c*/ 	.word	0x00000000


	//----- nvinfo : EIATTR_CBANK_PARAM_SIZE
	.align		4
.L_167:
        /*0040*/ 	.byte	0x03, 0x19
        /*0042*/ 	.short	0x0008


	//----- nvinfo : EIATTR_PARAM_CBANK
	.align		4
        /*0044*/ 	.byte	0x04, 0x0a
        /*0046*/ 	.short	(.L_169 - .L_168)
	.align		4
.L_168:
        /*0048*/ 	.word	index@(.nv.constant0._Z12bajar_fichasPc)
        /*004c*/ 	.short	0x0380
        /*004e*/ 	.short	0x0008


	//----- nvinfo : EIATTR_SW_WAR
	.align		4
.L_169:
        /*0050*/ 	.byte	0x04, 0x36
        /*0052*/ 	.short	(.L_171 - .L_170)
.L_170:
        /*0054*/ 	.word	0x00000008
.L_171:


//--------------------- .nv.info._Z14generar_fichasPcP17curandStateXORWOWPi --------------------------
	.section	.nv.info._Z14generar_fichasPcP17curandStateXORWOWPi,"",@"SHT_CUDA_INFO"
	.sectionflags	@""
	.align	4


	//----- nvinfo : EIATTR_CUDA_API_VERSION
	.align		4
        /*0000*/ 	.byte	0x04, 0x37
        /*0002*/ 	.short	(.L_173 - .L_172)
.L_172:
        /*0004*/ 	.word	0x00000082


	//----- nvinfo : EIATTR_KPARAM_INFO
	.align		4
.L_173:
        /*0008*/ 	.byte	0x04, 0x17
        /*000a*/ 	.short	(.L_175 - .L_174)
.L_174:
        /*000c*/ 	.word	0x00000000
        /*0010*/ 	.short	0x0002
        /*0012*/ 	.short	0x0010
        /*0014*/ 	.byte	0x00, 0xf5, 0x21, 0x00


	//----- nvinfo : EIATTR_KPARAM_INFO
	.align		4
.L_175:
        /*0018*/ 	.byte	0x04, 0x17
        /*001a*/ 	.short	(.L_177 - .L_176)
.L_176:
        /*001c*/ 	.word	0x00000000
        /*0020*/ 	.short	0x0001
        /*0022*/ 	.short	0x0008
        /*0024*/ 	.byte	0x00, 0xf5, 0x21, 0x00


	//----- nvinfo : EIATTR_KPARAM_INFO
	.align		4
.L_177:
        /*0028*/ 	.byte	0x04, 0x17
        /*002a*/ 	.short	(.L_179 - .L_178)
.L_178:
        /*002c*/ 	.word	0x00000000
        /*0030*/ 	.short	0x0000
        /*0032*/ 	.short	0x0000
        /*0034*/ 	.byte	0x00, 0xf5, 0x21, 0x00


	//----- nvinfo : EIATTR_SPARSE_MMA_MASK
	.align		4
.L_179:
        /*0038*/ 	.byte	0x03, 0x50
        /*003a*/ 	.short	0x0000


	//----- nvinfo : EIATTR_MAXREG_COUNT
	.align		4
        /*003c*/ 	.byte	0x03, 0x1b
        /*003e*/ 	.short	0x00ff


	//----- nvinfo : EIATTR_NUM_BARRIERS
	.align		4
        /*0040*/ 	.byte	0x02, 0x4c
        /*0042*/ 	.byte	0x01
	.zero		1


	//----- nvinfo : EIATTR_MERCURY_ISA_VERSION
	.align		4
        /*0044*/ 	.byte	0x03, 0x5f
        /*0046*/ 	.short	0x0101


	//----- nvinfo : EIATTR_INT_WARP_WIDE_INSTR_OFFSETS
	.align		4
        /*0048*/ 	.byte	0x04, 0x31
        /*004a*/ 	.short	(.L_181 - .L_180)


	//   ....[0]....
.L_180:
        /*004c*/ 	.word	0x00000320


	//----- nvinfo : EIATTR_VRC_CTA_INIT_COUNT
	.align		4
.L_181:
        /*0050*/ 	.byte	0x02, 0x4a
	.zero		1
	.zero		1


	//----- nvinfo : EIATTR_EXIT_INSTR_OFFSETS
	.align		4
        /*0054*/ 	.byte	0x04, 0x1c
        /*0056*/ 	.short	(.L_183 - .L_182)


	//   ....[0]....
.L_182:
        /*0058*/ 	.word	0x00000590


	//   ....[1]....
        /*005c*/ 	.word	0x000005c0


	//----- nvinfo : EIATTR_CRS_STACK_SIZE
	.align		4
.L_183:
        /*0060*/ 	.byte	0x04, 0x1e
        /*0062*/ 	.short	(.L_185 - .L_184)
.L_184:
        /*0064*/ 	.word	0x00000000


	//----- nvinfo : EIATTR_CBANK_PARAM_SIZE
	.align		4
.L_185:
        /*0068*/ 	.byte	0x03, 0x19
        /*006a*/ 	.short	0x0018


	//----- nvinfo : EIATTR_PARAM_CBANK
	.align		4
        /*006c*/ 	.byte	0x04, 0x0a
        /*006e*/ 	.short	(.L_187 - .L_186)
	.align		4
.L_186:
        /*0070*/ 	.word	index@(.nv.constant0._Z14generar_fichasPcP17curandStateXORWOWPi)
        /*0074*/ 	.short	0x0380
        /*0076*/ 	.short	0x0018


	//----- nvinfo : EIATTR_SW_WAR
	.align		4
.L_187:
        /*0078*/ 	.byte	0x04, 0x36
        /*007a*/ 	.short	(.L_189 - .L_188)
.L_188:
        /*007c*/ 	.word	0x00000008
.L_189:


//--------------------- .nv.info._Z12setup_kernelP17curandStateXORWOWm --------------------------
	.section	.nv.info._Z12setup_kernelP17curandStateXORWOWm,"",@"SHT_CUDA_INFO"
	.sectionflags	@""
	.align	4


	//----- nvinfo : EIATTR_CUDA_API_VERSION
	.align		4
        /*0000*/ 	.byte	0x04, 0x37
        /*0002*/ 	.short	(.L_191 - .L_190)
.L_190:
        /*0004*/ 	.word	0x00000082


	//----- nvinfo : EIATTR_KPARAM_INFO
	.align		4
.L_191:
        /*0008*/ 	.byte	0x04, 0x17
        /*000a*/ 	.short	(.L_193 - .L_192)
.L_192:
        /*000c*/ 	.word	0x00000000
        /*0010*/ 	.short	0x0001
        /*0012*/ 	.short	0x0008
        /*0014*/ 	.byte	0x00, 0xf0, 0x21, 0x00


	//----- nvinfo : EIATTR_KPARAM_INFO
	.align		4
.L_193:
        /*0018*/ 	.byte	0x04, 0x17
        /*001a*/ 	.short	(.L_195 - .L_194)
.L_194:
        /*001c*/ 	.word	0x00000000
        /*0020*/ 	.short	0x0000
        /*0022*/ 	.short	0x0000
        /*0024*/ 	.byte	0x00, 0xf5, 0x21, 0x00


	//----- nvinfo : EIATTR_SPARSE_MMA_MASK
	.align		4
.L_195:
        /*0028*/ 	.byte	0x03, 0x50
        /*002a*/ 	.short	0x0000


	//----- nvinfo : EIATTR_MAXREG_COUNT
	.align		4
        /*002c*/ 	.byte	0x03, 0x1b
        /*002e*/ 	.short	0x00ff


	//----- nvinfo : EIATTR_MERCURY_ISA_VERSION
	.align		4
        /*0030*/ 	.byte	0x03, 0x5f
        /*0032*/ 	.short	0x0101


	//----- nvinfo : EIATTR_VRC_CTA_INIT_COUNT
	.align		4
        /*0034*/ 	.byte	0x02, 0x4a
	.zero		1
	.zero		1


	//----- nvinfo : EIATTR_EXIT_INSTR_OFFSETS
	.align		4
        /*0038*/ 	.byte	0x04, 0x1c
        /*003a*/ 	.short	(.L_197 - .L_196)


	//   ....[0]....
.L_196:
        /*003c*/ 	.word	0x000000e0


	//   ....[1]....
        /*0040*/ 	.word	0x00000f70


	//----- nvinfo : EIATTR_CRS_STACK_SIZE
	.align		4
.L_197:
        /*0044*/ 	.byte	0x04, 0x1e
        /*0046*/ 	.short	(.L_199 - .L_198)
.L_198:
        /*0048*/ 	.word	0x00000000


	//----- nvinfo : EIATTR_CBANK_PARAM_SIZE
	.align		4
.L_199:
        /*004c*/ 	.byte	0x03, 0x19
        /*004e*/ 	.short	0x0010


	//----- nvinfo : EIATTR_PARAM_CBANK
	.align		4
        /*0050*/ 	.byte	0x04, 0x0a
        /*0052*/ 	.short	(.L_201 - .L_200)
	.align		4
.L_200:
        /*0054*/ 	.word	index@(.nv.constant0._Z12setup_kernelP17curandStateXORWOWm)
        /*0058*/ 	.short	0x0380
        /*005a*/ 	.short	0x0010


	//----- nvinfo : EIATTR_SW_WAR
	.align		4
.L_201:
        /*005c*/ 	.byte	0x04, 0x36
        /*005e*/ 	.short	(.L_203 - .L_202)
.L_202:
        /*0060*/ 	.word	0x00000008
.L_203:


//--------------------- .nv.callgraph             --------------------------
	.section	.nv.callgraph,"",@"SHT_CUDA_CALLGRAPH"
	.align	4
	.sectionentsize	8
	.align		4
        /*0000*/ 	.word	0x00000000
	.align		4
        /*0004*/ 	.word	0xffffffff
	.align		4
        /*0008*/ 	.word	0x00000000
	.align		4
        /*000c*/ 	.word	0xfffffffe
	.align		4
        /*0010*/ 	.word	0x00000000
	.align		4
        /*0014*/ 	.word	0xfffffffd
	.align		4
        /*0018*/ 	.word	0x00000000
	.align		4
        /*001c*/ 	.word	0xfffffffc


//--------------------- .nv.constant4             --------------------------
	.section	.nv.constant4,"a",@progbits
	.align	8
	.align		8
.nv.constant4:
        /*0000*/ 	.dword	precalc_xorwow_matrix
	.align		8
        /*0008*/ 	.dword	precalc_xorwow_offset_matrix
	.align		8
        /*0010*/ 	.dword	mrg32k3aM1
	.align		8
        /*0018*/ 	.dword	mrg32k3aM2
	.align		8
        /*0020*/ 	.dword	mrg32k3aM1SubSeq
	.align		8
        /*0028*/ 	.dword	mrg32k3aM2SubSeq
	.align		8
        /*0030*/ 	.dword	mrg32k3aM1Seq
	.align		8
        /*0038*/ 	.dword	mrg32k3aM2Seq


//--------------------- .nv.constant3             --------------------------
	.section	.nv.constant3,"a",@progbits
	.align	8
.nv.constant3:
	.type		__cr_lgamma_table,@object
	.size		__cr_lgamma_table,(dev_N - __cr_lgamma_table)
__cr_lgamma_table:
        /*0000*/ 	.byte	0x00, 0x00, 0x00, 0x00, 0x00, 0x00, 0x00, 0x00, 0x00, 0x00, 0x00, 0x00, 0x00, 0x00, 0x00, 0x00
        /*0010*/ 	.byte	0xef, 0x39, 0xfa, 0xfe, 0x42, 0x2e, 0xe6, 0x3f, 0x02, 0x20, 0x2a, 0xfa, 0x0b, 0xab, 0xfc, 0x3f
        /*0020*/ 	.byte	0xf9, 0x2c, 0x92, 0x7c, 0xa7, 0x6c, 0x09, 0x40, 0xc9, 0x79, 0x44, 0x3c, 0x64, 0x26, 0x13, 0x40
        /*0030*/ 	.byte	0xca, 0x01, 0xcf, 0x3a, 0x27, 0x51, 0x1a, 0x40, 0x30, 0xcc, 0x2d, 0xf3, 0xe1, 0x0c, 0x21, 0x40
        /*0040*/ 	.byte	0x0d, 0xb7, 0xfc, 0x82, 0x8e, 0x35, 0x25, 0x40
	.type		dev_N,@object
	.size		dev_N,(dev_M - dev_N)
dev_N:
	.zero		4
	.type		dev_M,@object
	.size		dev_M,(dev_DIF - dev_M)
dev_M:
	.zero		4
	.type		dev_DIF,@object
	.size		dev_DIF,(.L_11 - dev_DIF)
dev_DIF:
	.zero		4
.L_11:


//--------------------- .nv.constant2._Z15colocar_fichaEXPcPiS0_P17curandStateXORWOW --------------------------
	.section	.nv.constant2._Z15colocar_fichaEXPcPiS0_P17curandStateXORWOW,"a",@progbits
	.sectionflags	@""
	.align	4
.nv.constant2._Z15colocar_fichaEXPcPiS0_P17curandStateXORWOW:
        /*0000*/ 	.byte	0x60, 0x03, 0x00, 0x00, 0x20, 0x03, 0x00, 0x00, 0xd0, 0x04, 0x00, 0x00, 0x80, 0x04, 0x00, 0x00
        /*0010*/ 	.byte	0x30, 0x04, 0x00, 0x00, 0xd0, 0x04, 0x00, 0x00


//--------------------- .text._Z21eliminar_rompecabezasPcPiS0_ --------------------------
	.section	.text._Z21eliminar_rompecabezasPcPiS0_,"ax",@progbits
	.align	128
        .global         _Z21eliminar_rompecabezasPcPiS0_
        .type           _Z21eliminar_rompecabezasPcPiS0_,@function
        .size           _Z21eliminar_rompecabezasPcPiS0_,(.L_x_65 - _Z21eliminar_rompecabezasPcPiS0_)
        .other          _Z21eliminar_rompecabezasPcPiS0_,@"STO_CUDA_ENTRY STV_DEFAULT"
_Z21eliminar_rompecabezasPcPiS0_:
.text._Z21eliminar_rompecabezasPcPiS0_:
[----:B------:R-:W-:Y:S01]  /*0000*/  LDC R1, c[0x0][0x37c] ;  /* 0x0000df00ff017b82 */ /* 0x000fe20000000800 */
[----:B------:R-:W0:Y:S07]  /*0010*/  S2R R15, SR_TID.X ;  /* 0x00000000000f7919 */ /* 0x000e2e0000002100 */
[----:B------:R-:W1:Y:S01]  /*0020*/  LDC.64 R2, c[0x0][0x388] ;  /* 0x0000e200ff027b82 */ /* 0x000e620000000a00 */
[----:B------:R-:W1:Y:S01]  /*0030*/  LDCU.64 UR6, c[0x0][0x358] ;  /* 0x00006b00ff0677ac */ /* 0x000e620008000a00 */
[----:B------:R-:W0:Y:S01]  /*0040*/  S2R R0, SR_CTAID.X ;  /* 0x0000000000007919 */ /* 0x000e220000002500 */
[----:B------:R-:W2:Y:S01]  /*0050*/  S2R R10, SR_TID.Y ;  /* 0x00000000000a7919 */ /* 0x000ea20000002200 */
[----:B------:R-:W0:Y:S04]  /*0060*/  LDCU UR8, c[0x0][0x360] ;  /* 0x00006c00ff0877ac */ /* 0x000e280008000800 */
[----:B------:R-:W2:Y:S01]  /*0070*/  S2UR UR4, SR_CTAID.Y ;  /* 0x00000000000479c3 */ /* 0x000ea20000002600 */
[----:B------:R-:W3:Y:S07]  /*0080*/  LDCU.64 UR10, c[0x3][0x48] ;  /* 0x00c00900ff0a77ac */ /* 0x000eee0008000a00 */
[----:B------:R-:W2:Y:S01]  /*0090*/  LDC R7, c[0x0][0x364] ;  /* 0x0000d900ff077b82 */ /* 0x000ea20000000800 */
[----:B-1----:R-:W4:Y:S07]  /*00a0*/  LDG.E R8, desc[UR6][R2.64+0x4] ;  /* 0x0000040602087981 */ /* 0x002f2e000c1e1900 */
[----:B------:R-:W1:Y:S01]  /*00b0*/  LDC.64 R4, c[0x0][0x380] ;  /* 0x0000e000ff047b82 */ /* 0x000e620000000a00 */
[----:B------:R3:W4:Y:S01]  /*00c0*/  LDG.E R9, desc[UR6][R2.64] ;  /* 0x0000000602097981 */ /* 0x000722000c1e1900 */
[----:B0-----:R-:W-:-:S02]  /*00d0*/  IMAD R0, R0, UR8, R15 ;  /* 0x0000000800007c24 */ /* 0x001fc4000f8e020f */
[----:B--2---:R-:W-:-:S04]  /*00e0*/  IMAD R7, R7, UR4, R10 ;  /* 0x0000000407077c24 */ /* 0x004fc8000f8e020a */
[C---:B---3--:R-:W-:Y:S01]  /*00f0*/  IMAD R2, R7.reuse, UR10, R0 ;  /* 0x0000000a07027c24 */ /* 0x048fe2000f8e0200 */
[----:B------:R-:W-:-:S03]  /*0100*/  ISETP.GE.AND P0, PT, R7, UR11, PT ;  /* 0x0000000b07007c0c */ /* 0x000fc6000bf06270 */
[----:B------:R-:W-:Y:S01]  /*0110*/  IMAD.SHL.U32 R6, R2, 0x2, RZ ;  /* 0x0000000202067824 */ /* 0x000fe200078e00ff */
[----:B------:R-:W-:-:S04]  /*0120*/  ISETP.LT.AND P0, PT, R0, UR10, !P0 ;  /* 0x0000000a00007c0c */ /* 0x000fc8000c701270 */
[----:B-1----:R-:W-:-:S04]  /*0130*/  IADD3 R2, P1, PT, R6, R4, RZ ;  /* 0x0000000406027210 */ /* 0x002fc80007f3e0ff */
[----:B------:R-:W-:-:S05]  /*0140*/  LEA.HI.X.SX32 R3, R6, R5, 0x1, P1 ;  /* 0x0000000506037211 */ /* 0x000fca00008f0eff */
[----:B------:R-:W2:Y:S04]  /*0150*/  @P0 LDG.E.U8 R13, desc[UR6][R2.64+0x1] ;  /* 0x00000106020d0981 */ /* 0x000ea8000c1e1100 */
[----:B------:R-:W3:Y:S01]  /*0160*/  @P0 LDG.E.U8 R11, desc[UR6][R2.64] ;  /* 0x00000006020b0981 */ /* 0x000ee2000c1e1100 */
[----:B------:R-:W0:Y:S01]  /*0170*/  S2UR UR5, SR_CgaCtaId ;  /* 0x00000000000579c3 */ /* 0x000e220000008800 */
[----:B------:R-:W-:Y:S01]  /*0180*/  UMOV UR4, 0x400 ;  /* 0x0000040000047882 */ /* 0x000fe20000000000 */
[----:B------:R-:W-:Y:S01]  /*0190*/  IMAD R0, R10, UR8, R15 ;  /* 0x000000080a007c24 */ /* 0x000fe2000f8e020f */
[----:B0-----:R-:W-:-:S06]  /*01a0*/  ULEA UR4, UR5, UR4, 0x18 ;  /* 0x0000000405047291 */ /* 0x001fcc000f8ec0ff */
[----:B------:R-:W-:Y:S01]  /*01b0*/  LEA R0, R0, UR4, 0x1 ;  /* 0x0000000400007c11 */ /* 0x000fe2000f8e08ff */
[----:B------:R-:W-:Y:S01]  /*01c0*/  BSSY.RECONVERGENT B0, `(.L_x_0) ;  /* 0x0000022000007945 */ /* 0x000fe20003800200 */
[----:B----4-:R-:W-:-:S04]  /*01d0*/  IMAD R8, R8, UR10, R9 ;  /* 0x0000000a08087c24 */ /* 0x010fc8000f8e0209 */
[----:B------:R-:W-:-:S05]  /*01e0*/  IMAD.SHL.U32 R7, R8, 0x2, RZ ;  /* 0x0000000208077824 */ /* 0x000fca00078e00ff */
[C---:B------:R-:W-:Y:S01]  /*01f0*/  IADD3 R4, P1, PT, R7.reuse, R4, RZ ;  /* 0x0000000407047210 */ /* 0x040fe20007f3e0ff */
[----:B------:R-:W-:Y:S02]  /*0200*/  IMAD.MOV.U32 R9, RZ, RZ, 0x30 ;  /* 0x00000030ff097424 */ /* 0x000fe400078e00ff */
[----:B------:R-:W-:Y:S01]  /*0210*/  IMAD.MOV.U32 R8, RZ, RZ, 0x30 ;  /* 0x00000030ff087424 */ /* 0x000fe200078e00ff */
[----:B------:R-:W-:-:S05]  /*0220*/  LEA.HI.X.SX32 R5, R7, R5, 0x1, P1 ;  /* 0x0000000507057211 */ /* 0x000fca00008f0eff */
[----:B------:R0:W5:Y:S02]  /*0230*/  LDG.E.U8 R4, desc[UR6][R4.64+0x1] ;  /* 0x0000010604047981 */ /* 0x000164000c1e1100 */
[----:B0-----:R-:W-:Y:S02]  /*0240*/  @!P0 PRMT R5, R8, 0x7610, R5 ;  /* 0x0000761008058816 */ /* 0x001fe40000000005 */
[----:B------:R-:W-:Y:S01]  /*0250*/  @!P0 PRMT R13, R9, 0x7610, R13 ;  /* 0x00007610090d8816 */ /* 0x000fe2000000000d */
[----:B---3--:R0:W-:Y:S04]  /*0260*/  @P0 STS.U8 [R0], R11 ;  /* 0x0000000b00000388 */ /* 0x0081e80000000000 */
[----:B--2---:R0:W-:Y:S04]  /*0270*/  STS.U8 [R0+0x1], R13 ;  /* 0x0000010d00007388 */ /* 0x0041e80000000000 */
[----:B------:R0:W-:Y:S01]  /*0280*/  @!P0 STS.U8 [R0], R5 ;  /* 0x0000000500008388 */ /* 0x0001e20000000000 */
[----:B------:R-:W-:Y:S08]  /*0290*/  BAR.SYNC.DEFER_BLOCKING 0x0 ;  /* 0x0000000000007b1d */ /* 0x000ff00000010000 */
[----:B------:R-:W-:Y:S06]  /*02a0*/  BAR.SYNC.DEFER_BLOCKING 0x0 ;  /* 0x0000000000007b1d */ /* 0x000fec0000010000 */
[----:B0-----:R-:W-:Y:S05]  /*02b0*/  @!P0 BRA `(.L_x_1) ;  /* 0x0000000000488947 */ /* 0x001fea0003800000 */
[----:B------:R-:W0:Y:S01]  /*02c0*/  LDS.U8 R5, [R0] ;  /* 0x0000000000057984 */ /* 0x000e220000000000 */
[----:B------:R-:W-:Y:S02]  /*02d0*/  ISETP.NE.AND P1, PT, R6, R7, PT ;  /* 0x000000070600720c */ /* 0x000fe40003f25270 */
[----:B0----5:R-:W-:-:S13]  /*02e0*/  ISETP.NE.AND P2, PT, R5, R4, PT ;  /* 0x000000040500720c */ /* 0x021fda0003f45270 */
[----:B------:R-:W-:Y:S05]  /*02f0*/  @P1 BRA P2, `(.L_x_1) ;  /* 0x0000000000381947 */ /* 0x000fea0001000000 */
[----:B------:R-:W0:Y:S01]  /*0300*/  S2R R4, SR_LANEID ;  /* 0x0000000000047919 */ /* 0x000e220000000000 */
[----:B------:R-:W1:Y:S01]  /*0310*/  LDCU.64 UR4, c[0x0][0x390] ;  /* 0x00007200ff0477ac */ /* 0x000e620008000a00 */
[----:B------:R-:W-:Y:S02]  /*0320*/  VOTEU.ANY UR8, UPT, PT ;  /* 0x0000000000087886 */ /* 0x000fe400038e0100 */
[----:B------:R-:W-:Y:S02]  /*0330*/  UFLO.U32 UR9, UR8 ;  /* 0x00000008000972bd */ /* 0x000fe400080e0000 */
[----:B------:R-:W2:Y:S01]  /*0340*/  POPC R7, UR8 ;  /* 0x0000000800077d09 */ /* 0x000ea20008000000 */
[----:B-1----:R-:W-:-:S04]  /*0350*/  UIADD3 UR4, UP0, UPT, UR4, 0x4, URZ ;  /* 0x0000000404047890 */ /* 0x002fc8000ff1e0ff */
[----:B------:R-:W-:Y:S01]  /*0360*/  UIADD3.X UR5, UPT, UPT, URZ, UR5, URZ, UP0, !UPT ;  /* 0x00000005ff057290 */ /* 0x000fe200087fe4ff */
[----:B------:R-:W-:-:S05]  /*0370*/  IMAD.MOV.U32 R6, RZ, RZ, 0x30 ;  /* 0x00000030ff067424 */ /* 0x000fca00078e00ff */
[----:B------:R-:W-:Y:S01]  /*0380*/  IMAD.U32 R5, RZ, RZ, UR5 ;  /* 0x00000005ff057e24 */ /* 0x000fe2000f8e00ff */
[----:B0-----:R-:W-:Y:S01]  /*0390*/  ISETP.EQ.U32.AND P1, PT, R4, UR9, PT ;  /* 0x0000000904007c0c */ /* 0x001fe2000bf22070 */
[----:B------:R-:W-:-:S12]  /*03a0*/  IMAD.U32 R4, RZ, RZ, UR4 ;  /* 0x00000004ff047e24 */ /* 0x000fd8000f8e00ff */
[----:B--2---:R0:W-:Y:S02]  /*03b0*/  @P1 REDG.E.ADD.STRONG.GPU desc[UR6][R4.64], R7 ;  /* 0x000000070400198e */ /* 0x0041e4000c12e106 */
[----:B0-----:R-:W-:-:S05]  /*03c0*/  PRMT R5, R6, 0x7610, R5 ;  /* 0x0000761006057816 */ /* 0x001fca0000000005 */
[----:B------:R0:W-:Y:S02]  /*03d0*/  STS.U8 [R0], R5 ;  /* 0x0000000500007388 */ /* 0x0001e40000000000 */
.L_x_1:
[----:B------:R-:W-:Y:S05]  /*03e0*/  BSYNC.RECONVERGENT B0 ;  /* 0x0000000000007941 */ /* 0x000fea0003800200 */
.L_x_0:
[----:B------:R-:W-:Y:S06]  /*03f0*/  BAR.SYNC.DEFER_BLOCKING 0x0 ;  /* 0x0000000000007b1d */ /* 0x000fec0000010000 */
[----:B------:R-:W-:Y:S05]  /*0400*/  @!P0 EXIT ;  /* 0x000000000000894d */ /* 0x000fea0003800000 */
[----:B0-----:R-:W0:Y:S04]  /*0410*/  LDS.U8 R5, [R0] ;  /* 0x0000000000057984 */ /* 0x001e280000000000 */
[----:B------:R-:W1:Y:S04]  /*0420*/  LDS.U8 R7, [R0+0x1] ;  /* 0x0000010000077984 */ /* 0x000e680000000000 */
[----:B0-----:R-:W-:Y:S04]  /*0430*/  STG.E.U8 desc[UR6][R2.64], R5 ;  /* 0x0000000502007986 */ /* 0x001fe8000c101106 */
[----:B-1----:R-:W-:Y:S01]  /*0440*/  STG.E.U8 desc[UR6][R2.64+0x1], R7 ;  /* 0x0000010702007986 */ /* 0x002fe2000c101106 */
[----:B------:R-:W-:Y:S05]  /*0450*/  EXIT ;  /* 0x000000000000794d */ /* 0x000fea0003800000 */
.L_x_2:
[----:B------:R-:W-:-:S00]  /*0460*/  BRA `(.L_x_2) ;  /* 0xfffffffc00fc7947 */ /* 0x000fc0000383ffff */
[----:B------:R-:W-:-:S00]  /*0470*/  NOP ;  /* 0x0000000000007918 */ /* 0x000fc00000000000 */
        /* <DEDUP_REMOVED lines=8> */
.L_x_65:


//--------------------- .text._Z12eliminar_tntPcPiS0_ --------------------------
	.section	.text._Z12eliminar_tntPcPiS0_,"ax",@progbits
	.align	128
        .global         _Z12eliminar_tntPcPiS0_
        .type           _Z12eliminar_tntPcPiS0_,@function
        .size           _Z12eliminar_tntPcPiS0_,(.L_x_64 - _Z12eliminar_tntPcPiS0_)
        .other          _Z12eliminar_tntPcPiS0_,@"STO_CUDA_ENTRY STV_DEFAULT"
_Z12eliminar_tntPcPiS0_:
.text._Z12eliminar_tntPcPiS0_:
[----:B------:R-:W-:Y:S08]  /*0000*/  LDC R1, c[0x0][0x37c] ;  /* 0x0000df00ff017b82 */ /* 0x000ff00000000800 */
[----:B------:R-:W0:Y:S01]  /*0010*/  LDC.64 R4, c[0x0][0x388] ;  /* 0x0000e200ff047b82 */ /* 0x000e220000000a00 */
[----:B------:R-:W0:Y:S02]  /*0020*/  LDCU.64 UR6, c[0x0][0x358] ;  /* 0x00006b00ff0677ac */ /* 0x000e240008000a00 */
[----:B0-----:R0:W2:Y:S01]  /*0030*/  LDG.E R4, desc[UR6][R4.64] ;  /* 0x0000000604047981 */ /* 0x0010a2000c1e1900 */
[----:B------:R-:W1:Y:S04]  /*0040*/  LDCU UR4, c[0x0][0x360] ;  /* 0x00006c00ff0477ac */ /* 0x000e680008000800 */
[----:B------:R-:W0:Y:S01]  /*0050*/  S2UR UR5, SR_CTAID.Y ;  /* 0x00000000000579c3 */ /* 0x000e220000002600 */
[----:B------:R-:W-:Y:S01]  /*0060*/  BSSY.RECONVERGENT B0, `(.L_x_3) ;  /* 0x000000e000007945 */ /* 0x000fe20003800200 */
[----:B------:R-:W1:Y:S01]  /*0070*/  S2R R3, SR_TID.X ;  /* 0x0000000000037919 */ /* 0x000e620000002100 */
[----:B------:R-:W1:Y:S05]  /*0080*/  S2R R2, SR_CTAID.X ;  /* 0x0000000000027919 */ /* 0x000e6a0000002500 */
[----:B------:R-:W0:Y:S01]  /*0090*/  LDC R11, c[0x0][0x364] ;  /* 0x0000d900ff0b7b82 */ /* 0x000e220000000800 */
[----:B------:R-:W3:Y:S01]  /*00a0*/  S2R R0, SR_TID.Y ;  /* 0x0000000000007919 */ /* 0x000ee20000002200 */
[----:B-1----:R-:W-:-:S04]  /*00b0*/  IMAD R2, R2, UR4, R3 ;  /* 0x0000000402027c24 */ /* 0x002fc8000f8e0203 */
[----:B------:R-:W-:Y:S01]  /*00c0*/  I2F.F64 R6, R2 ;  /* 0x0000000200067312 */ /* 0x000fe20000201c00 */
[----:B---3--:R-:W-:Y:S02]  /*00d0*/  IMAD R3, R0, UR4, R3 ;  /* 0x0000000400037c24 */ /* 0x008fe4000f8e0203 */
[----:B0-----:R-:W-:Y:S01]  /*00e0*/  IMAD R5, R11, UR5, R0 ;  /* 0x000000050b057c24 */ /* 0x001fe2000f8e0200 */
[----:B------:R-:W-:-:S04]  /*00f0*/  MOV R0, 0x140 ;  /* 0x0000014000007802 */ /* 0x000fc80000000f00 */
[----:B--2---:R-:W0:Y:S02]  /*0100*/  I2F.F64 R8, R4 ;  /* 0x0000000400087312 */ /* 0x004e240000201c00 */
[----:B0-----:R-:W-:-:S08]  /*0110*/  DADD R6, R6, -R8 ;  /* 0x0000000006067229 */ /* 0x001fd00000000808 */
[----:B------:R-:W-:-:S11]  /*0120*/  DADD R26, -RZ, |R6| ;  /* 0x00000000ff1a7229 */ /* 0x000fd60000000506 */
[----:B------:R-:W-:Y:S05]  /*0130*/  CALL.REL.NOINC `($_Z12eliminar_tntPcPiS0_$__internal_accurate_pow) ;  /* 0x0000000800507944 */ /* 0x000fea0003c00000 */
[----:B------:R-:W-:Y:S05]  /*0140*/  BSYNC.RECONVERGENT B0 ;  /* 0x0000000000007941 */ /* 0x000fea0003800200 */
.L_x_3:
[----:B------:R-:W0:Y:S02]  /*0150*/  LDC.64 R14, c[0x0][0x388] ;  /* 0x0000e200ff0e7b82 */ /* 0x000e240000000a00 */
[----:B0-----:R-:W2:Y:S01]  /*0160*/  LDG.E R12, desc[UR6][R14.64+0x4] ;  /* 0x000004060e0c7981 */ /* 0x001ea2000c1e1900 */
[C---:B------:R-:W-:Y:S01]  /*0170*/  DADD R10, R6.reuse, 2 ;  /* 0x40000000060a7429 */ /* 0x040fe20000000000 */
[----:B------:R-:W-:Y:S01]  /*0180*/  BSSY.RECONVERGENT B0, `(.L_x_4) ;  /* 0x0000012000007945 */ /* 0x000fe20003800200 */
[----:B------:R-:W-:Y:S01]  /*0190*/  DSETP.NEU.AND P1, PT, R6, RZ, PT ;  /* 0x000000ff0600722a */ /* 0x000fe20003f2d000 */
[----:B------:R-:W-:-:S07]  /*01a0*/  MOV R0, 0x2a0 ;  /* 0x000002a000007802 */ /* 0x000fce0000000f00 */
[----:B------:R-:W-:-:S04]  /*01b0*/  LOP3.LUT R10, R11, 0x7ff00000, RZ, 0xc0, !PT ;  /* 0x7ff000000b0a7812 */ /* 0x000fc800078ec0ff */
[----:B------:R-:W-:Y:S02]  /*01c0*/  ISETP.NE.AND P0, PT, R10, 0x7ff00000, PT ;  /* 0x7ff000000a00780c */ /* 0x000fe40003f05270 */
[----:B------:R-:W-:Y:S01]  /*01d0*/  I2F.F64.U32 R10, R5 ;  /* 0x00000005000a7312 */ /* 0x000fe20000201800 */
[----:B------:R-:W-:Y:S01]  /*01e0*/  @!P1 CS2R R8, SRZ ;  /* 0x0000000000089805 */ /* 0x000fe2000001ff00 */
[----:B------:R-:W-:-:S09]  /*01f0*/  DSETP.NEU.AND P1, PT, R6, 1, PT ;  /* 0x3ff000000600742a */ /* 0x000fd20003f2d000 */
[----:B------:R-:W-:-:S14]  /*0200*/  DSETP.NEU.OR P0, PT, |R6|, +INF , P0 ;  /* 0x7ff000000600742a */ /* 0x000fdc000070d600 */
[----:B------:R-:W-:Y:S02]  /*0210*/  @!P0 IMAD.MOV.U32 R8, RZ, RZ, 0x0 ;  /* 0x00000000ff088424 */ /* 0x000fe400078e00ff */
[----:B------:R-:W-:-:S03]  /*0220*/  @!P0 IMAD.MOV.U32 R9, RZ, RZ, 0x7ff00000 ;  /* 0x7ff00000ff098424 */ /* 0x000fc600078e00ff */
[----:B------:R-:W-:Y:S02]  /*0230*/  FSEL R8, R8, RZ, P1 ;  /* 0x000000ff08087208 */ /* 0x000fe40000800000 */
[----:B------:R-:W-:-:S04]  /*0240*/  FSEL R9, R9, 1.875, P1 ;  /* 0x3ff0000009097808 */ /* 0x000fc80000800000 */
[----:B------:R-:W-:Y:S08]  /*0250*/  F2F.F32.F64 R4, R8 ;  /* 0x0000000800047310 */ /* 0x000ff00000301000 */
[----:B--2---:R-:W0:Y:S02]  /*0260*/  I2F.F64 R12, R12 ;  /* 0x0000000c000c7312 */ /* 0x004e240000201c00 */
[----:B0-----:R-:W-:-:S08]  /*0270*/  DADD R6, R10, -R12 ;  /* 0x000000000a067229 */ /* 0x001fd0000000080c */
[----:B------:R-:W-:-:S11]  /*0280*/  DADD R26, -RZ, |R6| ;  /* 0x00000000ff1a7229 */ /* 0x000fd60000000506 */
[----:B------:R-:W-:Y:S05]  /*0290*/  CALL.REL.NOINC `($_Z12eliminar_tntPcPiS0_$__internal_accurate_pow) ;  /* 0x0000000400f87944 */ /* 0x000fea0003c00000 */
[----:B------:R-:W-:Y:S05]  /*02a0*/  BSYNC.RECONVERGENT B0 ;  /* 0x0000000000007941 */ /* 0x000fea0003800200 */
.L_x_4:
[C---:B------:R-:W-:Y:S01]  /*02b0*/  DADD R10, R6.reuse, 2 ;  /* 0x40000000060a7429 */ /* 0x040fe20000000000 */
[----:B------:R-:W-:Y:S01]  /*02c0*/  IMAD.MOV.U32 R12, RZ, RZ, 0x0 ;  /* 0x00000000ff0c7424 */ /* 0x000fe200078e00ff */
[----:B------:R-:W-:Y:S01]  /*02d0*/  DSETP.NEU.AND P1, PT, R6, RZ, PT ;  /* 0x000000ff0600722a */ /* 0x000fe20003f2d000 */
[----:B------:R-:W-:Y:S01]  /*02e0*/  MOV R13, 0x3fd80000 ;  /* 0x3fd80000000d7802 */ /* 0x000fe20000000f00 */
[----:B------:R-:W-:Y:S06]  /*02f0*/  BSSY.RECONVERGENT B0, `(.L_x_5) ;  /* 0x000001c000007945 */ /* 0x000fec0003800200 */
[----:B------:R-:W-:-:S04]  /*0300*/  LOP3.LUT R10, R11, 0x7ff00000, RZ, 0xc0, !PT ;  /* 0x7ff000000b0a7812 */ /* 0x000fc800078ec0ff */
[----:B------:R-:W-:Y:S02]  /*0310*/  ISETP.NE.AND P0, PT, R10, 0x7ff00000, PT ;  /* 0x7ff000000a00780c */ /* 0x000fe40003f05270 */
[----:B------:R-:W0:Y:S01]  /*0320*/  F2F.F64.F32 R10, R4 ;  /* 0x00000004000a7310 */ /* 0x000e220000201800 */
[----:B------:R-:W-:Y:S01]  /*0330*/  @!P1 CS2R R8, SRZ ;  /* 0x0000000000089805 */ /* 0x000fe2000001ff00 */
[----:B------:R-:W-:-:S09]  /*0340*/  DSETP.NEU.AND P1, PT, R6, 1, PT ;  /* 0x3ff000000600742a */ /* 0x000fd20003f2d000 */
[----:B------:R-:W-:-:S14]  /*0350*/  DSETP.NEU.OR P0, PT, |R6|, +INF , P0 ;  /* 0x7ff000000600742a */ /* 0x000fdc000070d600 */
[----:B------:R-:W-:Y:S02]  /*0360*/  @!P0 IMAD.MOV.U32 R8, RZ, RZ, 0x0 ;  /* 0x00000000ff088424 */ /* 0x000fe400078e00ff */
[----:B------:R-:W-:-:S03]  /*0370*/  @!P0 IMAD.MOV.U32 R9, RZ, RZ, 0x7ff00000 ;  /* 0x7ff00000ff098424 */ /* 0x000fc600078e00ff */
[----:B------:R-:W-:Y:S02]  /*0380*/  FSEL R8, R8, RZ, P1 ;  /* 0x000000ff08087208 */ /* 0x000fe40000800000 */
[----:B------:R-:W-:-:S06]  /*0390*/  FSEL R9, R9, 1.875, P1 ;  /* 0x3ff0000009097808 */ /* 0x000fcc0000800000 */
[----:B0-----:R-:W-:-:S06]  /*03a0*/  DADD R8, R10, R8 ;  /* 0x000000000a087229 */ /* 0x001fcc0000000008 */
[----:B------:R-:W0:Y:S04]  /*03b0*/  MUFU.RSQ64H R7, R9 ;  /* 0x0000000900077308 */ /* 0x000e280000001c00 */
[----:B------:R-:W-:-:S05]  /*03c0*/  VIADD R6, R9, 0xfcb00000 ;  /* 0xfcb0000009067836 */ /* 0x000fca0000000000 */
[----:B------:R-:W-:Y:S01]  /*03d0*/  ISETP.GE.U32.AND P0, PT, R6, 0x7ca00000, PT ;  /* 0x7ca000000600780c */ /* 0x000fe20003f06070 */
[----:B0-----:R-:W-:-:S08]  /*03e0*/  DMUL R10, R6, R6 ;  /* 0x00000006060a7228 */ /* 0x001fd00000000000 */
[----:B------:R-:W-:-:S08]  /*03f0*/  DFMA R10, R8, -R10, 1 ;  /* 0x3ff00000080a742b */ /* 0x000fd0000000080a */
[----:B------:R-:W-:Y:S02]  /*0400*/  DFMA R12, R10, R12, 0.5 ;  /* 0x3fe000000a0c742b */ /* 0x000fe4000000000c */
[----:B------:R-:W-:-:S08]  /*0410*/  DMUL R10, R6, R10 ;  /* 0x0000000a060a7228 */ /* 0x000fd00000000000 */
[----:B------:R-:W-:-:S08]  /*0420*/  DFMA R14, R12, R10, R6 ;  /* 0x0000000a0c0e722b */ /* 0x000fd00000000006 */
[----:B------:R-:W-:Y:S02]  /*0430*/  DMUL R16, R8, R14 ;  /* 0x0000000e08107228 */ /* 0x000fe40000000000 */
[----:B------:R-:W-:Y:S02]  /*0440*/  VIADD R13, R15, 0xfff00000 ;  /* 0xfff000000f0d7836 */ /* 0x000fe40000000000 */
[----:B------:R-:W-:-:S04]  /*0450*/  IMAD.MOV.U32 R12, RZ, RZ, R14 ;  /* 0x000000ffff0c7224 */ /* 0x000fc800078e000e */
[----:B------:R-:W-:-:S08]  /*0460*/  DFMA R18, R16, -R16, R8 ;  /* 0x800000101012722b */ /* 0x000fd00000000008 */
[----:B------:R-:W-:Y:S01]  /*0470*/  DFMA R10, R18, R12, R16 ;  /* 0x0000000c120a722b */ /* 0x000fe20000000010 */
[----:B------:R-:W-:Y:S10]  /*0480*/  @!P0 BRA `(.L_x_6) ;  /* 0x0000000000088947 */ /* 0x000ff40003800000 */
[----:B------:R-:W-:-:S07]  /*0490*/  MOV R0, 0x4b0 ;  /* 0x000004b000007802 */ /* 0x000fce0000000f00 */
[----:B------:R-:W-:Y:S05]  /*04a0*/  CALL.REL.NOINC `($__internal_0_$__cuda_sm20_dsqrt_rn_f64_mediumpath_v1) ;  /* 0x0000000000c07944 */ /* 0x000fea0003c00000 */
.L_x_6:
[----:B------:R-:W-:Y:S05]  /*04b0*/  BSYNC.RECONVERGENT B0 ;  /* 0x0000000000007941 */ /* 0x000fea0003800200 */
.L_x_5:
[----:B------:R-:W0:Y:S01]  /*04c0*/  LDCU.64 UR4, c[0x3][0x48] ;  /* 0x00c00900ff0477ac */ /* 0x000e220008000a00 */
[----:B------:R-:W1:Y:S01]  /*04d0*/  LDCU.64 UR8, c[0x0][0x380] ;  /* 0x00007000ff0877ac */ /* 0x000e620008000a00 */
[C---:B0-----:R-:W-:Y:S01]  /*04e0*/  IMAD R0, R5.reuse, UR4, R2 ;  /* 0x0000000405007c24 */ /* 0x041fe2000f8e0202 */
[----:B------:R-:W-:-:S03]  /*04f0*/  ISETP.GE.AND P0, PT, R5, UR5, PT ;  /* 0x0000000505007c0c */ /* 0x000fc6000bf06270 */
[----:B------:R-:W-:Y:S01]  /*0500*/  IMAD.SHL.U32 R0, R0, 0x2, RZ ;  /* 0x0000000200007824 */ /* 0x000fe200078e00ff */
[----:B------:R-:W-:-:S04]  /*0510*/  ISETP.LT.AND P0, PT, R2, UR4, !P0 ;  /* 0x0000000402007c0c */ /* 0x000fc8000c701270 */
[----:B-1----:R-:W-:-:S04]  /*0520*/  IADD3 R4, P1, PT, R0, UR8, RZ ;  /* 0x0000000800047c10 */ /* 0x002fc8000ff3e0ff */
[----:B------:R-:W-:-:S05]  /*0530*/  LEA.HI.X.SX32 R5, R0, UR9, 0x1, P1 ;  /* 0x0000000900057c11 */ /* 0x000fca00088f0eff */
[----:B------:R-:W2:Y:S04]  /*0540*/  @P0 LDG.E.U8 R9, desc[UR6][R4.64+0x1] ;  /* 0x0000010604090981 */ /* 0x000ea8000c1e1100 */
[----:B------:R-:W3:Y:S01]  /*0550*/  @P0 LDG.E.U8 R7, desc[UR6][R4.64] ;  /* 0x0000000604070981 */ /* 0x000ee2000c1e1100 */
[----:B------:R-:W0:Y:S01]  /*0560*/  S2UR UR5, SR_CgaCtaId ;  /* 0x00000000000579c3 */ /* 0x000e220000008800 */
[----:B------:R-:W1:Y:S01]  /*0570*/  F2I.F64.TRUNC R10, R10 ;  /* 0x0000000a000a7311 */ /* 0x000e62000030d100 */
[----:B------:R-:W-:Y:S01]  /*0580*/  UMOV UR4, 0x400 ;  /* 0x0000040000047882 */ /* 0x000fe20000000000 */
[----:B------:R-:W-:Y:S01]  /*0590*/  IMAD.MOV.U32 R0, RZ, RZ, 0x30 ;  /* 0x00000030ff007424 */ /* 0x000fe200078e00ff */
[----:B------:R-:W-:Y:S01]  /*05a0*/  BSSY.RECONVERGENT B0, `(.L_x_7) ;  /* 0x0000019000007945 */ /* 0x000fe20003800200 */
[----:B------:R-:W-:Y:S01]  /*05b0*/  IMAD.MOV.U32 R2, RZ, RZ, 0x30 ;  /* 0x00000030ff027424 */ /* 0x000fe200078e00ff */
[----:B-1----:R-:W-:Y:S01]  /*05c0*/  ISETP.GT.OR P1, PT, R10, 0x4, !P0 ;  /* 0x000000040a00780c */ /* 0x002fe20004724670 */
[----:B0-----:R-:W-:Y:S01]  /*05d0*/  ULEA UR4, UR5, UR4, 0x18 ;  /* 0x0000000405047291 */ /* 0x001fe2000f8ec0ff */
[----:B------:R-:W-:-:S05]  /*05e0*/  @!P0 PRMT R9, R0, 0x7610, R9 ;  /* 0x0000761000098816 */ /* 0x000fca0000000009 */
[----:B------:R-:W-:-:S05]  /*05f0*/  LEA R0, R3, UR4, 0x1 ;  /* 0x0000000403007c11 */ /* 0x000fca000f8e08ff */
[----:B---3--:R0:W-:Y:S04]  /*0600*/  @P0 STS.U8 [R0], R7 ;  /* 0x0000000700000388 */ /* 0x0081e80000000000 */
[----:B--2---:R0:W-:Y:S04]  /*0610*/  STS.U8 [R0+0x1], R9 ;  /* 0x0000010900007388 */ /* 0x0041e80000000000 */
[----:B------:R0:W-:Y:S01]  /*0620*/  @!P0 STS.U8 [R0], R2 ;  /* 0x0000000200008388 */ /* 0x0001e20000000000 */
[----:B------:R-:W-:Y:S06]  /*0630*/  BAR.SYNC.DEFER_BLOCKING 0x0 ;  /* 0x0000000000007b1d */ /* 0x000fec0000010000 */
[----:B------:R-:W-:Y:S05]  /*0640*/  @P1 BRA `(.L_x_8) ;  /* 0x0000000000381947 */ /* 0x000fea0003800000 */
[----:B0-----:R-:W0:Y:S01]  /*0650*/  S2R R2, SR_LANEID ;  /* 0x0000000000027919 */ /* 0x001e220000000000 */
[----:B------:R-:W1:Y:S01]  /*0660*/  LDCU.64 UR4, c[0x0][0x390] ;  /* 0x00007200ff0477ac */ /* 0x000e620008000a00 */
[----:B------:R-:W-:Y:S02]  /*0670*/  VOTEU.ANY UR8, UPT, PT ;  /* 0x0000000000087886 */ /* 0x000fe400038e0100 */
[----:B------:R-:W-:Y:S02]  /*0680*/  UFLO.U32 UR9, UR8 ;  /* 0x00000008000972bd */ /* 0x000fe400080e0000 */
[----:B------:R-:W2:Y:S01]  /*0690*/  POPC R7, UR8 ;  /* 0x0000000800077d09 */ /* 0x000ea20008000000 */
[----:B-1----:R-:W-:-:S04]  /*06a0*/  UIADD3 UR4, UP0, UPT, UR4, 0x4, URZ ;  /* 0x0000000404047890 */ /* 0x002fc8000ff1e0ff */
[----:B------:R-:W-:Y:S01]  /*06b0*/  UIADD3.X UR5, UPT, UPT, URZ, UR5, URZ, UP0, !UPT ;  /* 0x00000005ff057290 */ /* 0x000fe200087fe4ff */
[----:B------:R-:W-:-:S05]  /*06c0*/  IMAD.MOV.U32 R6, RZ, RZ, 0x30 ;  /* 0x00000030ff067424 */ /* 0x000fca00078e00ff */
[----:B------:R-:W-:Y:S02]  /*06d0*/  MOV R3, UR5 ;  /* 0x0000000500037c02 */ /* 0x000fe40008000f00 */
[----:B0-----:R-:W-:Y:S01]  /*06e0*/  ISETP.EQ.U32.AND P1, PT, R2, UR9, PT ;  /* 0x0000000902007c0c */ /* 0x001fe2000bf22070 */
[----:B------:R-:W-:-:S12]  /*06f0*/  IMAD.U32 R2, RZ, RZ, UR4 ;  /* 0x00000004ff027e24 */ /* 0x000fd8000f8e00ff */
[----:B--2---:R0:W-:Y:S02]  /*0700*/  @P1 REDG.E.ADD.STRONG.GPU desc[UR6][R2.64], R7 ;  /* 0x000000070200198e */ /* 0x0041e4000c12e106 */
[----:B0-----:R-:W-:-:S05]  /*0710*/  PRMT R3, R6, 0x7610, R3 ;  /* 0x0000761006037816 */ /* 0x001fca0000000003 */
[----:B------:R1:W-:Y:S02]  /*0720*/  STS.U8 [R0], R3 ;  /* 0x0000000300007388 */ /* 0x0003e40000000000 */
.L_x_8:
[----:B------:R-:W-:Y:S05]  /*0730*/  BSYNC.RECONVERGENT B0 ;  /* 0x0000000000007941 */ /* 0x000fea0003800200 */
.L_x_7:
[----:B------:R-:W-:Y:S06]  /*0740*/  BAR.SYNC.DEFER_BLOCKING 0x0 ;  /* 0x0000000000007b1d */ /* 0x000fec0000010000 */
[----:B------:R-:W-:Y:S05]  /*0750*/  @!P0 EXIT ;  /* 0x000000000000894d */ /* 0x000fea0003800000 */
[----:B-1----:R-:W1:Y:S04]  /*0760*/  LDS.U8 R3, [R0] ;  /* 0x0000000000037984 */ /* 0x002e680000000000 */
[----:B0-----:R-:W0:Y:S04]  /*0770*/  LDS.U8 R7, [R0+0x1] ;  /* 0x0000010000077984 */ /* 0x001e280000000000 */
[----:B-1----:R-:W-:Y:S04]  /*0780*/  STG.E.U8 desc[UR6][R4.64], R3 ;  /* 0x0000000304007986 */ /* 0x002fe8000c101106 */
[----:B0-----:R-:W-:Y:S01]  /*0790*/  STG.E.U8 desc[UR6][R4.64+0x1], R7 ;  /* 0x0000010704007986 */ /* 0x001fe2000c101106 */
[----:B------:R-:W-:Y:S05]  /*07a0*/  EXIT ;  /* 0x000000000000794d */ /* 0x000fea0003800000 */
        .weak           $__internal_0_$__cuda_sm20_dsqrt_rn_f64_mediumpath_v1
        .type           $__internal_0_$__cuda_sm20_dsqrt_rn_f64_mediumpath_v1,@function
        .size           $__internal_0_$__cuda_sm20_dsqrt_rn_f64_mediumpath_v1,($_Z12eliminar_tntPcPiS0_$__internal_accurate_pow - $__internal_0_$__cuda_sm20_dsqrt_rn_f64_mediumpath_v1)
$__internal_0_$__cuda_sm20_dsqrt_rn_f64_mediumpath_v1:
[----:B------:R-:W-:Y:S01]  /*07b0*/  ISETP.GE.U32.AND P0, PT, R6, -0x3400000, PT ;  /* 0xfcc000000600780c */ /* 0x000fe20003f06070 */
[----:B------:R-:W-:Y:S01]  /*07c0*/  BSSY.RECONVERGENT B1, `(.L_x_9) ;  /* 0x0000026000017945 */ /* 0x000fe20003800200 */
[----:B------:R-:W-:Y:S02]  /*07d0*/  IMAD.MOV.U32 R12, RZ, RZ, R14 ;  /* 0x000000ffff0c7224 */ /* 0x000fe400078e000e */
[----:B------:R-:W-:Y:S02]  /*07e0*/  IMAD.MOV.U32 R6, RZ, RZ, R18 ;  /* 0x000000ffff067224 */ /* 0x000fe400078e0012 */
[----:B------:R-:W-:-:S07]  /*07f0*/  IMAD.MOV.U32 R7, RZ, RZ, R19 ;  /* 0x000000ffff077224 */ /* 0x000fce00078e0013 */
[----:B------:R-:W-:Y:S05]  /*0800*/  @!P0 BRA `(.L_x_10) ;  /* 0x0000000000208947 */ /* 0x000fea0003800000 */
[----:B------:R-:W-:-:S10]  /*0810*/  DFMA.RM R6, R6, R12, R16 ;  /* 0x0000000c0606722b */ /* 0x000fd40000004010 */
[----:B------:R-:W-:-:S05]  /*0820*/  IADD3 R10, P0, PT, R6, 0x1, RZ ;  /* 0x00000001060a7810 */ /* 0x000fca0007f1e0ff */
[----:B------:R-:W-:-:S06]  /*0830*/  IMAD.X R11, RZ, RZ, R7, P0 ;  /* 0x000000ffff0b7224 */ /* 0x000fcc00000e0607 */
[----:B------:R-:W-:-:S08]  /*0840*/  DFMA.RP R8, -R6, R10, R8 ;  /* 0x0000000a0608722b */ /* 0x000fd00000008108 */
[----:B------:R-:W-:-:S06]  /*0850*/  DSETP.GT.AND P0, PT, R8, RZ, PT ;  /* 0x000000ff0800722a */ /* 0x000fcc0003f04000 */
[----:B------:R-:W-:Y:S02]  /*0860*/  FSEL R6, R10, R6, P0 ;  /* 0x000000060a067208 */ /* 0x000fe40000000000 */
[----:B------:R-:W-:Y:S01]  /*0870*/  FSEL R7, R11, R7, P0 ;  /* 0x000000070b077208 */ /* 0x000fe20000000000 */
[----:B------:R-:W-:Y:S06]  /*0880*/  BRA `(.L_x_11) ;  /* 0x0000000000647947 */ /* 0x000fec0003800000 */
.L_x_10:
[----:B------:R-:W-:-:S14]  /*0890*/  DSETP.NE.AND P0, PT, R8, RZ, PT ;  /* 0x000000ff0800722a */ /* 0x000fdc0003f05000 */
[----:B------:R-:W-:Y:S05]  /*08a0*/  @!P0 BRA `(.L_x_12) ;  /* 0x0000000000588947 */ /* 0x000fea0003800000 */
[----:B------:R-:W-:-:S13]  /*08b0*/  ISETP.GE.AND P0, PT, R9, RZ, PT ;  /* 0x000000ff0900720c */ /* 0x000fda0003f06270 */
[----:B------:R-:W-:Y:S01]  /*08c0*/  @!P0 IMAD.MOV.U32 R6, RZ, RZ, 0x0 ;  /* 0x00000000ff068424 */ /* 0x000fe200078e00ff */
[----:B------:R-:W-:Y:S01]  /*08d0*/  @!P0 MOV R7, 0xfff80000 ;  /* 0xfff8000000078802 */ /* 0x000fe20000000f00 */
[----:B------:R-:W-:Y:S06]  /*08e0*/  @!P0 BRA `(.L_x_11) ;  /* 0x00000000004c8947 */ /* 0x000fec0003800000 */
[----:B------:R-:W-:-:S13]  /*08f0*/  ISETP.GT.AND P0, PT, R9, 0x7fefffff, PT ;  /* 0x7fefffff0900780c */ /* 0x000fda0003f04270 */
[----:B------:R-:W-:Y:S05]  /*0900*/  @P0 BRA `(.L_x_12) ;  /* 0x0000000000400947 */ /* 0x000fea0003800000 */
[----:B------:R-:W-:Y:S01]  /*0910*/  DMUL R6, R8, 8.11296384146066816958e+31 ;  /* 0x4690000008067828 */ /* 0x000fe20000000000 */
[----:B------:R-:W-:Y:S02]  /*0920*/  IMAD.MOV.U32 R12, RZ, RZ, 0x0 ;  /* 0x00000000ff0c7424 */ /* 0x000fe400078e00ff */
[----:B------:R-:W-:Y:S02]  /*0930*/  IMAD.MOV.U32 R8, RZ, RZ, RZ ;  /* 0x000000ffff087224 */ /* 0x000fe400078e00ff */
[----:B------:R-:W-:Y:S01]  /*0940*/  IMAD.MOV.U32 R13, RZ, RZ, 0x3fd80000 ;  /* 0x3fd80000ff0d7424 */ /* 0x000fe200078e00ff */
[----:B------:R-:W0:Y:S03]  /*0950*/  MUFU.RSQ64H R9, R7 ;  /* 0x0000000700097308 */ /* 0x000e260000001c00 */
[----:B0-----:R-:W-:-:S08]  /*0960*/  DMUL R10, R8, R8 ;  /* 0x00000008080a7228 */ /* 0x001fd00000000000 */
[----:B------:R-:W-:-:S08]  /*0970*/  DFMA R10, R6, -R10, 1 ;  /* 0x3ff00000060a742b */ /* 0x000fd0000000080a */
[----:B------:R-:W-:Y:S02]  /*0980*/  DFMA R12, R10, R12, 0.5 ;  /* 0x3fe000000a0c742b */ /* 0x000fe4000000000c */
[----:B------:R-:W-:-:S08]  /*0990*/  DMUL R10, R8, R10 ;  /* 0x0000000a080a7228 */ /* 0x000fd00000000000 */
[----:B------:R-:W-:-:S08]  /*09a0*/  DFMA R10, R12, R10, R8 ;  /* 0x0000000a0c0a722b */ /* 0x000fd00000000008 */
[----:B------:R-:W-:Y:S02]  /*09b0*/  DMUL R8, R6, R10 ;  /* 0x0000000a06087228 */ /* 0x000fe40000000000 */
[----:B------:R-:W-:-:S06]  /*09c0*/  VIADD R11, R11, 0xfff00000 ;  /* 0xfff000000b0b7836 */ /* 0x000fcc0000000000 */
[----:B------:R-:W-:-:S08]  /*09d0*/  DFMA R12, R8, -R8, R6 ;  /* 0x80000008080c722b */ /* 0x000fd00000000006 */
[----:B------:R-:W-:-:S10]  /*09e0*/  DFMA R6, R10, R12, R8 ;  /* 0x0000000c0a06722b */ /* 0x000fd40000000008 */
[----:B------:R-:W-:Y:S01]  /*09f0*/  VIADD R7, R7, 0xfcb00000 ;  /* 0xfcb0000007077836 */ /* 0x000fe20000000000 */
[----:B------:R-:W-:Y:S06]  /*0a00*/  BRA `(.L_x_11) ;  /* 0x0000000000047947 */ /* 0x000fec0003800000 */
.L_x_12:
[----:B------:R-:W-:-:S11]  /*0a10*/  DADD R6, R8, R8 ;  /* 0x0000000008067229 */ /* 0x000fd60000000008 */
.L_x_11:
[----:B------:R-:W-:Y:S05]  /*0a20*/  BSYNC.RECONVERGENT B1 ;  /* 0x0000000000017941 */ /* 0x000fea0003800200 */
.L_x_9:
[----:B------:R-:W-:Y:S01]  /*0a30*/  MOV R10, R6 ;  /* 0x00000006000a7202 */ /* 0x000fe20000000f00 */
[----:B------:R-:W-:Y:S02]  /*0a40*/  IMAD.MOV.U32 R11, RZ, RZ, R7 ;  /* 0x000000ffff0b7224 */ /* 0x000fe400078e0007 */
[----:B------:R-:W-:Y:S02]  /*0a50*/  IMAD.MOV.U32 R6, RZ, RZ, R0 ;  /* 0x000000ffff067224 */ /* 0x000fe400078e0000 */
[----:B------:R-:W-:-:S04]  /*0a60*/  IMAD.MOV.U32 R7, RZ, RZ, 0x0 ;  /* 0x00000000ff077424 */ /* 0x000fc800078e00ff */
[----:B------:R-:W-:Y:S05]  /*0a70*/  RET.REL.NODEC R6 `(_Z12eliminar_tntPcPiS0_) ;  /* 0xfffffff406607950 */ /* 0x000fea0003c3ffff */
        .type           $_Z12eliminar_tntPcPiS0_$__internal_accurate_pow,@function
        .size           $_Z12eliminar_tntPcPiS0_$__internal_accurate_pow,(.L_x_64 - $_Z12eliminar_tntPcPiS0_$__internal_accurate_pow)
$_Z12eliminar_tntPcPiS0_$__internal_accurate_pow:
[----:B------:R-:W-:Y:S01]  /*0a80*/  ISETP.GT.U32.AND P0, PT, R27, 0xfffff, PT ;  /* 0x000fffff1b00780c */ /* 0x000fe20003f04070 */
[----:B------:R-:W-:Y:S01]  /*0a90*/  IMAD.MOV.U32 R10, RZ, RZ, R27 ;  /* 0x000000ffff0a7224 */ /* 0x000fe200078e001b */
[----:B------:R-:W-:Y:S01]  /*0aa0*/  MOV R12, R26 ;  /* 0x0000001a000c7202 */ /* 0x000fe20000000f00 */
[----:B------:R-:W-:Y:S01]  /*0ab0*/  IMAD.MOV.U32 R16, RZ, RZ, RZ ;  /* 0x000000ffff107224 */ /* 0x000fe200078e00ff */
[----:B------:R-:W-:Y:S01]  /*0ac0*/  MOV R19, 0x3ed0f5d2 ;  /* 0x3ed0f5d200137802 */ /* 0x000fe20000000f00 */
[----:B------:R-:W-:Y:S01]  /*0ad0*/  IMAD.MOV.U32 R18, RZ, RZ, 0x41ad3b5a ;  /* 0x41ad3b5aff127424 */ /* 0x000fe200078e00ff */
[----:B------:R-:W-:Y:S01]  /*0ae0*/  UMOV UR4, 0x7d2cafe2 ;  /* 0x7d2cafe200047882 */ /* 0x000fe20000000000 */
[----:B------:R-:W-:Y:S01]  /*0af0*/  UMOV UR5, 0x3eb0f5ff ;  /* 0x3eb0f5ff00057882 */ /* 0x000fe20000000000 */
[----:B------:R-:W-:Y:S01]  /*0b00*/  UMOV UR8, 0x3b39803f ;  /* 0x3b39803f00087882 */ /* 0x000fe20000000000 */
[----:B------:R-:W-:-:S04]  /*0b10*/  UMOV UR9, 0x3c7abc9e ;  /* 0x3c7abc9e00097882 */ /* 0x000fc80000000000 */
[----:B------:R-:W-:Y:S01]  /*0b20*/  @!P0 DMUL R8, R26, 1.80143985094819840000e+16 ;  /* 0x435000001a088828 */ /* 0x000fe20000000000 */
[----:B------:R-:W-:-:S09]  /*0b30*/  SHF.R.U32.HI R27, RZ, 0x14, R27 ;  /* 0x00000014ff1b7819 */ /* 0x000fd2000001161b */
[----:B------:R-:W-:Y:S01]  /*0b40*/  @!P0 IMAD.MOV.U32 R10, RZ, RZ, R9 ;  /* 0x000000ffff0a8224 */ /* 0x000fe200078e0009 */
[----:B------:R-:W-:Y:S01]  /*0b50*/  @!P0 LEA.HI R27, R9, 0xffffffca, RZ, 0xc ;  /* 0xffffffca091b8811 */ /* 0x000fe200078f60ff */
[----:B------:R-:W-:-:S03]  /*0b60*/  @!P0 IMAD.MOV.U32 R12, RZ, RZ, R8 ;  /* 0x000000ffff0c8224 */ /* 0x000fc600078e0008 */
[----:B------:R-:W-:Y:S01]  /*0b70*/  LOP3.LUT R10, R10, 0x800fffff, RZ, 0xc0, !PT ;  /* 0x800fffff0a0a7812 */ /* 0x000fe200078ec0ff */
[----:B------:R-:W-:-:S03]  /*0b80*/  VIADD R8, R27, 0xfffffc01 ;  /* 0xfffffc011b087836 */ /* 0x000fc60000000000 */
[----:B------:R-:W-:-:S04]  /*0b90*/  LOP3.LUT R13, R10, 0x3ff00000, RZ, 0xfc, !PT ;  /* 0x3ff000000a0d7812 */ /* 0x000fc800078efcff */
[----:B------:R-:W-:-:S13]  /*0ba0*/  ISETP.GE.U32.AND P1, PT, R13, 0x3ff6a09f, PT ;  /* 0x3ff6a09f0d00780c */ /* 0x000fda0003f26070 */
[----:B------:R-:W-:Y:S02]  /*0bb0*/  @P1 VIADD R11, R13, 0xfff00000 ;  /* 0xfff000000d0b1836 */ /* 0x000fe40000000000 */
[----:B------:R-:W-:Y:S02]  /*0bc0*/  @P1 VIADD R8, R27, 0xfffffc02 ;  /* 0xfffffc021b081836 */ /* 0x000fe40000000000 */
[----:B------:R-:W-:-:S06]  /*0bd0*/  @P1 IMAD.MOV.U32 R13, RZ, RZ, R11 ;  /* 0x000000ffff0d1224 */ /* 0x000fcc00078e000b */
[C---:B------:R-:W-:Y:S02]  /*0be0*/  DADD R14, R12.reuse, 1 ;  /* 0x3ff000000c0e7429 */ /* 0x040fe40000000000 */
[----:B------:R-:W-:-:S04]  /*0bf0*/  DADD R12, R12, -1 ;  /* 0xbff000000c0c7429 */ /* 0x000fc80000000000 */
[----:B------:R-:W0:Y:S02]  /*0c00*/  MUFU.RCP64H R17, R15 ;  /* 0x0000000f00117308 */ /* 0x000e240000001800 */
[----:B0-----:R-:W-:-:S08]  /*0c10*/  DFMA R10, -R14, R16, 1 ;  /* 0x3ff000000e0a742b */ /* 0x001fd00000000110 */
[----:B------:R-:W-:-:S08]  /*0c20*/  DFMA R10, R10, R10, R10 ;  /* 0x0000000a0a0a722b */ /* 0x000fd0000000000a */
[----:B------:R-:W-:-:S08]  /*0c30*/  DFMA R16, R16, R10, R16 ;  /* 0x0000000a1010722b */ /* 0x000fd00000000010 */
[----:B------:R-:W-:-:S08]  /*0c40*/  DMUL R10, R12, R16 ;  /* 0x000000100c0a7228 */ /* 0x000fd00000000000 */
[----:B------:R-:W-:-:S08]  /*0c50*/  DFMA R10, R12, R16, R10 ;  /* 0x000000100c0a722b */ /* 0x000fd0000000000a */
[----:B------:R-:W-:-:S08]  /*0c60*/  DMUL R22, R10, R10 ;  /* 0x0000000a0a167228 */ /* 0x000fd00000000000 */
[----:B------:R-:W-:Y:S01]  /*0c70*/  DFMA R14, R22, UR4, R18 ;  /* 0x00000004160e7c2b */ /* 0x000fe20008000012 */
[----:B------:R-:W-:Y:S01]  /*0c80*/  UMOV UR4, 0x75488a3f ;  /* 0x75488a3f00047882 */ /* 0x000fe20000000000 */
[----:B------:R-:W-:-:S06]  /*0c90*/  UMOV UR5, 0x3ef3b20a ;  /* 0x3ef3b20a00057882 */ /* 0x000fcc0000000000 */
[----:B------:R-:W-:Y:S01]  /*0ca0*/  DFMA R14, R22, R14, UR4 ;  /* 0x00000004160e7e2b */ /* 0x000fe2000800000e */
[----:B------:R-:W-:Y:S01]  /*0cb0*/  UMOV UR4, 0xe4faecd5 ;  /* 0xe4faecd500047882 */ /* 0x000fe20000000000 */
[----:B------:R-:W-:-:S06]  /*0cc0*/  UMOV UR5, 0x3f1745cd ;  /* 0x3f1745cd00057882 */ /* 0x000fcc0000000000 */
[----:B------:R-:W-:Y:S01]  /*0cd0*/  DFMA R14, R22, R14, UR4 ;  /* 0x00000004160e7e2b */ /* 0x000fe2000800000e */
[----:B------:R-:W-:Y:S01]  /*0ce0*/  UMOV UR4, 0x258a578b ;  /* 0x258a578b00047882 */ /* 0x000fe20000000000 */
[----:B------:R-:W-:-:S06]  /*0cf0*/  UMOV UR5, 0x3f3c71c7 ;  /* 0x3f3c71c700057882 */ /* 0x000fcc0000000000 */
[----:B------:R-:W-:Y:S01]  /*0d00*/  DFMA R20, R22, R14, UR4 ;  /* 0x0000000416147e2b */ /* 0x000fe2000800000e */
[----:B------:R-:W-:Y:S01]  /*0d10*/  UMOV UR4, 0x9242b910 ;  /* 0x9242b91000047882 */ /* 0x000fe20000000000 */
[----:B------:R-:W-:Y:S01]  /*0d20*/  UMOV UR5, 0x3f624924 ;  /* 0x3f62492400057882 */ /* 0x000fe20000000000 */
[----:B------:R-:W-:-:S05]  /*0d30*/  DADD R14, R12, -R10 ;  /* 0x000000000c0e7229 */ /* 0x000fca000000080a */
[----:B------:R-:W-:Y:S01]  /*0d40*/  DFMA R20, R22, R20, UR4 ;  /* 0x0000000416147e2b */ /* 0x000fe20008000014 */
[----:B------:R-:W-:Y:S01]  /*0d50*/  UMOV UR4, 0x99999dfb ;  /* 0x99999dfb00047882 */ /* 0x000fe20000000000 */
[----:B------:R-:W-:Y:S01]  /*0d60*/  UMOV UR5, 0x3f899999 ;  /* 0x3f89999900057882 */ /* 0x000fe20000000000 */
[----:B------:R-:W-:-:S05]  /*0d70*/  DADD R14, R14, R14 ;  /* 0x000000000e0e7229 */ /* 0x000fca000000000e */
[----:B------:R-:W-:Y:S01]  /*0d80*/  DFMA R20, R22, R20, UR4 ;  /* 0x0000000416147e2b */ /* 0x000fe20008000014 */
[----:B------:R-:W-:Y:S01]  /*0d90*/  UMOV UR4, 0x55555555 ;  /* 0x5555555500047882 */ /* 0x000fe20000000000 */
[----:B------:R-:W-:Y:S01]  /*0da0*/  UMOV UR5, 0x3fb55555 ;  /* 0x3fb5555500057882 */ /* 0x000fe20000000000 */
[----:B------:R-:W-:-:S05]  /*0db0*/  DFMA R14, R12, -R10, R14 ;  /* 0x8000000a0c0e722b */ /* 0x000fca000000000e */
[----:B------:R-:W-:-:S03]  /*0dc0*/  DFMA R12, R22, R20, UR4 ;  /* 0x00000004160c7e2b */ /* 0x000fc60008000014 */
[----:B------:R-:W-:Y:S02]  /*0dd0*/  DMUL R14, R16, R14 ;  /* 0x0000000e100e7228 */ /* 0x000fe40000000000 */
[----:B------:R-:W-:-:S03]  /*0de0*/  DMUL R16, R10, R10 ;  /* 0x0000000a0a107228 */ /* 0x000fc60000000000 */
[----:B------:R-:W-:Y:S01]  /*0df0*/  DADD R18, -R12, UR4 ;  /* 0x000000040c127e29 */ /* 0x000fe20008000100 */
[----:B------:R-:W-:Y:S01]  /*0e00*/  UMOV UR4, 0xb9e7b0 ;  /* 0x00b9e7b000047882 */ /* 0x000fe20000000000 */
[----:B------:R-:W-:-:S03]  /*0e10*/  UMOV UR5, 0x3c46a4cb ;  /* 0x3c46a4cb00057882 */ /* 0x000fc60000000000 */
[----:B------:R-:W-:-:S03]  /*0e20*/  DFMA R24, R10, R10, -R16 ;  /* 0x0000000a0a18722b */ /* 0x000fc60000000810 */
[----:B------:R-:W-:Y:S02]  /*0e30*/  DFMA R18, R22, R20, R18 ;  /* 0x000000141612722b */ /* 0x000fe40000000012 */
[----:B------:R-:W-:Y:S01]  /*0e40*/  DMUL R20, R10, R16 ;  /* 0x000000100a147228 */ /* 0x000fe20000000000 */
[----:B------:R-:W-:Y:S02]  /*0e50*/  VIADD R23, R15, 0x100000 ;  /* 0x001000000f177836 */ /* 0x000fe40000000000 */
[----:B------:R-:W-:-:S03]  /*0e60*/  IMAD.MOV.U32 R22, RZ, RZ, R14 ;  /* 0x000000ffff167224 */ /* 0x000fc600078e000e */
[----:B------:R-:W-:Y:S01]  /*0e70*/  DADD R18, R18, -UR4 ;  /* 0x8000000412127e29 */ /* 0x000fe20008000000 */
[----:B------:R-:W-:Y:S01]  /*0e80*/  UMOV UR4, 0x80000000 ;  /* 0x8000000000047882 */ /* 0x000fe20000000000 */
[----:B------:R-:W-:Y:S01]  /*0e90*/  UMOV UR5, 0x43300000 ;  /* 0x4330000000057882 */ /* 0x000fe20000000000 */
[C---:B------:R-:W-:Y:S02]  /*0ea0*/  DFMA R22, R10.reuse, R22, R24 ;  /* 0x000000160a16722b */ /* 0x040fe40000000018 */
[----:B------:R-:W-:-:S08]  /*0eb0*/  DFMA R24, R10, R16, -R20 ;  /* 0x000000100a18722b */ /* 0x000fd00000000814 */
[----:B------:R-:W-:Y:S02]  /*0ec0*/  DFMA R24, R14, R16, R24 ;  /* 0x000000100e18722b */ /* 0x000fe40000000018 */
[----:B------:R-:W-:-:S06]  /*0ed0*/  DADD R16, R12, R18 ;  /* 0x000000000c107229 */ /* 0x000fcc0000000012 */
[----:B------:R-:W-:Y:S02]  /*0ee0*/  DFMA R22, R10, R22, R24 ;  /* 0x000000160a16722b */ /* 0x000fe40000000018 */
[----:B------:R-:W-:Y:S02]  /*0ef0*/  DADD R24, R12, -R16 ;  /* 0x000000000c187229 */ /* 0x000fe40000000810 */
[----:B------:R-:W-:-:S06]  /*0f00*/  DMUL R12, R16, R20 ;  /* 0x00000014100c7228 */ /* 0x000fcc0000000000 */
[----:B------:R-:W-:Y:S02]  /*0f10*/  DADD R24, R18, R24 ;  /* 0x0000000012187229 */ /* 0x000fe40000000018 */
[----:B------:R-:W-:-:S08]  /*0f20*/  DFMA R18, R16, R20, -R12 ;  /* 0x000000141012722b */ /* 0x000fd0000000080c */
[----:B------:R-:W-:-:S08]  /*0f30*/  DFMA R18, R16, R22, R18 ;  /* 0x000000161012722b */ /* 0x000fd00000000012 */
[----:B------:R-:W-:-:S08]  /*0f40*/  DFMA R24, R24, R20, R18 ;  /* 0x000000141818722b */ /* 0x000fd00000000012 */
[----:B------:R-:W-:-:S08]  /*0f50*/  DADD R16, R12, R24 ;  /* 0x000000000c107229 */ /* 0x000fd00000000018 */
[--C-:B------:R-:W-:Y:S02]  /*0f60*/  DADD R18, R10, R16.reuse ;  /* 0x000000000a127229 */ /* 0x100fe40000000010 */
[----:B------:R-:W-:-:S06]  /*0f70*/  DADD R12, R12, -R16 ;  /* 0x000000000c0c7229 */ /* 0x000fcc0000000810 */
[----:B------:R-:W-:Y:S02]  /*0f80*/  DADD R10, R10, -R18 ;  /* 0x000000000a0a7229 */ /* 0x000fe40000000812 */
[----:B------:R-:W-:-:S06]  /*0f90*/  DADD R12, R24, R12 ;  /* 0x00000000180c7229 */ /* 0x000fcc000000000c */
[----:B------:R-:W-:-:S08]  /*0fa0*/  DADD R10, R16, R10 ;  /* 0x00000000100a7229 */ /* 0x000fd0000000000a */
[----:B------:R-:W-:-:S08]  /*0fb0*/  DADD R10, R12, R10 ;  /* 0x000000000c0a7229 */ /* 0x000fd0000000000a */
[----:B------:R-:W-:Y:S01]  /*0fc0*/  DADD R14, R14, R10 ;  /* 0x000000000e0e7229 */ /* 0x000fe2000000000a */
[----:B------:R-:W-:Y:S01]  /*0fd0*/  LOP3.LUT R10, R8, 0x80000000, RZ, 0x3c, !PT ;  /* 0x80000000080a7812 */ /* 0x000fe200078e3cff */
[----:B------:R-:W-:-:S06]  /*0fe0*/  IMAD.MOV.U32 R11, RZ, RZ, 0x43300000 ;  /* 0x43300000ff0b7424 */ /* 0x000fcc00078e00ff */
[----:B------:R-:W-:Y:S02]  /*0ff0*/  DADD R12, R18, R14 ;  /* 0x00000000120c7229 */ /* 0x000fe4000000000e */
[----:B------:R-:W-:Y:S01]  /*1000*/  DADD R10, R10, -UR4 ;  /* 0x800000040a0a7e29 */ /* 0x000fe20008000000 */
[----:B------:R-:W-:Y:S01]  /*1010*/  UMOV UR4, 0xfefa39ef ;  /* 0xfefa39ef00047882 */ /* 0x000fe20000000000 */
[----:B------:R-:W-:-:S04]  /*1020*/  UMOV UR5, 0x3fe62e42 ;  /* 0x3fe62e4200057882 */ /* 0x000fc80000000000 */
[--C-:B------:R-:W-:Y:S02]  /*1030*/  DADD R18, R18, -R12.reuse ;  /* 0x0000000012127229 */ /* 0x100fe4000000080c */
[----:B------:R-:W-:-:S06]  /*1040*/  DFMA R8, R10, UR4, R12 ;  /* 0x000000040a087c2b */ /* 0x000fcc000800000c */
[----:B------:R-:W-:Y:S02]  /*1050*/  DADD R18, R14, R18 ;  /* 0x000000000e127229 */ /* 0x000fe40000000012 */
[----:B------:R-:W-:-:S08]  /*1060*/  DFMA R16, R10, -UR4, R8 ;  /* 0x800000040a107c2b */ /* 0x000fd00008000008 */
[----:B------:R-:W-:-:S08]  /*1070*/  DADD R16, -R12, R16 ;  /* 0x000000000c107229 */ /* 0x000fd00000000110 */
[----:B------:R-:W-:-:S08]  /*1080*/  DADD R16, R18, -R16 ;  /* 0x0000000012107229 */ /* 0x000fd00000000810 */
[----:B------:R-:W-:-:S08]  /*1090*/  DFMA R16, R10, UR8, R16 ;  /* 0x000000080a107c2b */ /* 0x000fd00008000010 */
[----:B------:R-:W-:-:S08]  /*10a0*/  DADD R10, R8, R16 ;  /* 0x00000000080a7229 */ /* 0x000fd00000000010 */
[----:B------:R-:W-:Y:S02]  /*10b0*/  DADD R8, R8, -R10 ;  /* 0x0000000008087229 */ /* 0x000fe4000000080a */
[----:B------:R-:W-:-:S06]  /*10c0*/  DMUL R12, R10, 2 ;  /* 0x400000000a0c7828 */ /* 0x000fcc0000000000 */
[----:B------:R-:W-:Y:S02]  /*10d0*/  DADD R16, R16, R8 ;  /* 0x0000000010107229 */ /* 0x000fe40000000008 */
[----:B------:R-:W-:Y:S01]  /*10e0*/  DFMA R10, R10, 2, -R12 ;  /* 0x400000000a0a782b */ /* 0x000fe2000000080c */
[----:B------:R-:W-:Y:S01]  /*10f0*/  MOV R8, 0x652b82fe ;  /* 0x652b82fe00087802 */ /* 0x000fe20000000f00 */
[----:B------:R-:W-:-:S06]  /*1100*/  IMAD.MOV.U32 R9, RZ, RZ, 0x3ff71547 ;  /* 0x3ff71547ff097424 */ /* 0x000fcc00078e00ff */
[----:B------:R-:W-:-:S08]  /*1110*/  DFMA R16, R16, 2, R10 ;  /* 0x400000001010782b */ /* 0x000fd0000000000a */
[----:B------:R-:W-:-:S08]  /*1120*/  DADD R10, R12, R16 ;  /* 0x000000000c0a7229 */ /* 0x000fd00000000010 */
[----:B------:R-:W-:Y:S02]  /*1130*/  DFMA R8, R10, R8, 6.75539944105574400000e+15 ;  /* 0x433800000a08742b */ /* 0x000fe40000000008 */
[----:B------:R-:W-:Y:S01]  /*1140*/  FSETP.GEU.AND P0, PT, |R11|, 4.1917929649353027344, PT ;  /* 0x4086232b0b00780b */ /* 0x000fe20003f0e200 */
[----:B------:R-:W-:-:S05]  /*1150*/  DADD R12, R12, -R10 ;  /* 0x000000000c0c7229 */ /* 0x000fca000000080a */
[----:B------:R-:W-:-:S03]  /*1160*/  DADD R14, R8, -6.75539944105574400000e+15 ;  /* 0xc3380000080e7429 */ /* 0x000fc60000000000 */
[----:B------:R-:W-:-:S05]  /*1170*/  DADD R16, R16, R12 ;  /* 0x0000000010107229 */ /* 0x000fca000000000c */
[----:B------:R-:W-:Y:S01]  /*1180*/  DFMA R18, R14, -UR4, R10 ;  /* 0x800000040e127c2b */ /* 0x000fe2000800000a */
[----:B------:R-:W-:Y:S01]  /*1190*/  UMOV UR4, 0x3b39803f ;  /* 0x3b39803f00047882 */ /* 0x000fe20000000000 */
[----:B------:R-:W-:-:S06]  /*11a0*/  UMOV UR5, 0x3c7abc9e ;  /* 0x3c7abc9e00057882 */ /* 0x000fcc0000000000 */
[----:B------:R-:W-:Y:S01]  /*11b0*/  DFMA R14, R14, -UR4, R18 ;  /* 0x800000040e0e7c2b */ /* 0x000fe20008000012 */
[----:B------:R-:W-:Y:S01]  /*11c0*/  UMOV UR4, 0x69ce2bdf ;  /* 0x69ce2bdf00047882 */ /* 0x000fe20000000000 */
[----:B------:R-:W-:Y:S01]  /*11d0*/  IMAD.MOV.U32 R18, RZ, RZ, -0x35dec16 ;  /* 0xfca213eaff127424 */ /* 0x000fe200078e00ff */
[----:B------:R-:W-:Y:S01]  /*11e0*/  UMOV UR5, 0x3e5ade15 ;  /* 0x3e5ade1500057882 */ /* 0x000fe20000000000 */
[----:B------:R-:W-:-:S06]  /*11f0*/  IMAD.MOV.U32 R19, RZ, RZ, 0x3e928af3 ;  /* 0x3e928af3ff137424 */ /* 0x000fcc00078e00ff */
        /* <DEDUP_REMOVED lines=24> */
[----:B------:R-:W-:-:S08]  /*1380*/  DFMA R18, R14, R18, UR4 ;  /* 0x000000040e127e2b */ /* 0x000fd00008000012 */
[----:B------:R-:W-:-:S08]  /*1390*/  DFMA R18, R14, R18, 1 ;  /* 0x3ff000000e12742b */ /* 0x000fd00000000012 */
[----:B------:R-:W-:-:S10]  /*13a0*/  DFMA R14, R14, R18, 1 ;  /* 0x3ff000000e0e742b */ /* 0x000fd40000000012 */
[----:B------:R-:W-:Y:S02]  /*13b0*/  IMAD R13, R8, 0x100000, R15 ;  /* 0x00100000080d7824 */ /* 0x000fe400078e020f */
[----:B------:R-:W-:Y:S01]  /*13c0*/  IMAD.MOV.U32 R12, RZ, RZ, R14 ;  /* 0x000000ffff0c7224 */ /* 0x000fe200078e000e */
[----:B------:R-:W-:Y:S06]  /*13d0*/  @!P0 BRA `(.L_x_13) ;  /* 0x0000000000308947 */ /* 0x000fec0003800000 */
[----:B------:R-:W-:Y:S01]  /*13e0*/  FSETP.GEU.AND P1, PT, |R11|, 4.2275390625, PT ;  /* 0x408748000b00780b */ /* 0x000fe20003f2e200 */
[C---:B------:R-:W-:Y:S02]  /*13f0*/  DADD R12, R10.reuse, +INF ;  /* 0x7ff000000a0c7429 */ /* 0x040fe40000000000 */
[----:B------:R-:W-:-:S08]  /*1400*/  DSETP.GEU.AND P0, PT, R10, RZ, PT ;  /* 0x000000ff0a00722a */ /* 0x000fd00003f0e000 */
[----:B------:R-:W-:Y:S02]  /*1410*/  FSEL R12, R12, RZ, P0 ;  /* 0x000000ff0c0c7208 */ /* 0x000fe40000000000 */
[----:B------:R-:W-:Y:S02]  /*1420*/  @!P1 LEA.HI R9, R8, R8, RZ, 0x1 ;  /* 0x0000000808099211 */ /* 0x000fe400078f08ff */
[----:B------:R-:W-:Y:S02]  /*1430*/  FSEL R13, R13, RZ, P0 ;  /* 0x000000ff0d0d7208 */ /* 0x000fe40000000000 */
[----:B------:R-:W-:-:S04]  /*1440*/  @!P1 SHF.R.S32.HI R9, RZ, 0x1, R9 ;  /* 0x00000001ff099819 */ /* 0x000fc80000011409 */
[----:B------:R-:W-:Y:S01]  /*1450*/  @!P1 IADD3 R8, PT, PT, R8, -R9, RZ ;  /* 0x8000000908089210 */ /* 0x000fe20007ffe0ff */
[----:B------:R-:W-:-:S03]  /*1460*/  @!P1 IMAD R15, R9, 0x100000, R15 ;  /* 0x00100000090f9824 */ /* 0x000fc600078e020f */
[----:B------:R-:W-:Y:S01]  /*1470*/  @!P1 LEA R9, R8, 0x3ff00000, 0x14 ;  /* 0x3ff0000008099811 */ /* 0x000fe200078ea0ff */
[----:B------:R-:W-:-:S06]  /*1480*/  @!P1 IMAD.MOV.U32 R8, RZ, RZ, RZ ;  /* 0x000000ffff089224 */ /* 0x000fcc00078e00ff */
[----:B------:R-:W-:-:S11]  /*1490*/  @!P1 DMUL R12, R14, R8 ;  /* 0x000000080e0c9228 */ /* 0x000fd60000000000 */
.L_x_13:
[----:B------:R-:W-:Y:S01]  /*14a0*/  DFMA R16, R16, R12, R12 ;  /* 0x0000000c1010722b */ /* 0x000fe2000000000c */
[----:B------:R-:W-:Y:S01]  /*14b0*/  IMAD.MOV.U32 R10, RZ, RZ, R0 ;  /* 0x000000ffff0a7224 */ /* 0x000fe200078e0000 */
[----:B------:R-:W-:Y:S01]  /*14c0*/  DSETP.NEU.AND P0, PT, |R12|, +INF , PT ;  /* 0x7ff000000c00742a */ /* 0x000fe20003f0d200 */
[----:B------:R-:W-:-:S07]  /*14d0*/  IMAD.MOV.U32 R11, RZ, RZ, 0x0 ;  /* 0x00000000ff0b7424 */ /* 0x000fce00078e00ff */
[----:B------:R-:W-:Y:S02]  /*14e0*/  FSEL R8, R12, R16, !P0 ;  /* 0x000000100c087208 */ /* 0x000fe40004000000 */
[----:B------:R-:W-:Y:S01]  /*14f0*/  FSEL R9, R13, R17, !P0 ;  /* 0x000000110d097208 */ /* 0x000fe20004000000 */
[----:B------:R-:W-:Y:S06]  /*1500*/  RET.REL.NODEC R10 `(_Z12eliminar_tntPcPiS0_) ;  /* 0xffffffe80abc7950 */ /* 0x000fec0003c3ffff */
.L_x_14:
        /* <DEDUP_REMOVED lines=15> */
.L_x_64:


//--------------------- .text._Z14eliminar_bombaPcPiS0_i --------------------------
	.section	.text._Z14eliminar_bombaPcPiS0_i,"ax",@progbits
	.align	128
        .global         _Z14eliminar_bombaPcPiS0_i
        .type           _Z14eliminar_bombaPcPiS0_i,@function
        .size           _Z14eliminar_bombaPcPiS0_i,(.L_x_67 - _Z14eliminar_bombaPcPiS0_i)
        .other          _Z14eliminar_bombaPcPiS0_i,@"STO_CUDA_ENTRY STV_DEFAULT"
_Z14eliminar_bombaPcPiS0_i:
.text._Z14eliminar_bombaPcPiS0_i:
[----:B------:R-:W-:Y:S01]  /*0000*/  LDC R1, c[0x0][0x37c] ;  /* 0x0000df00ff017b82 */ /* 0x000fe20000000800 */
[----:B------:R-:W0:Y:S01]  /*0010*/  S2R R11, SR_TID.X ;  /* 0x00000000000b7919 */ /* 0x000e220000002100 */
[----:B------:R-:W0:Y:S06]  /*0020*/  LDCU UR8, c[0x0][0x360] ;  /* 0x00006c00ff0877ac */ /* 0x000e2c0008000800 */
[----:B------:R-:W1:Y:S01]  /*0030*/  S2UR UR4, SR_CTAID.Y ;  /* 0x00000000000479c3 */ /* 0x000e620000002600 */
[----:B------:R-:W0:Y:S01]  /*0040*/  S2R R6, SR_CTAID.X ;  /* 0x0000000000067919 */ /* 0x000e220000002500 */
[----:B------:R-:W2:Y:S01]  /*0050*/  LDCU.64 UR10, c[0x3][0x48] ;  /* 0x00c00900ff0a77ac */ /* 0x000ea20008000a00 */
[----:B------:R-:W1:Y:S01]  /*0060*/  S2R R4, SR_TID.Y ;  /* 0x0000000000047919 */ /* 0x000e620000002200 */
[----:B------:R-:W3:Y:S04]  /*0070*/  LDCU.64 UR12, c[0x0][0x380] ;  /* 0x00007000ff0c77ac */ /* 0x000ee80008000a00 */
[----:B------:R-:W1:Y:S01]  /*0080*/  LDC R7, c[0x0][0x364] ;  /* 0x0000d900ff077b82 */ /* 0x000e620000000800 */
[----:B------:R-:W4:Y:S01]  /*0090*/  LDCU.64 UR6, c[0x0][0x358] ;  /* 0x00006b00ff0677ac */ /* 0x000f220008000a00 */
[----:B0-----:R-:W-:-:S02]  /*00a0*/  IMAD R6, R6, UR8, R11 ;  /* 0x0000000806067c24 */ /* 0x001fc4000f8e020b */
[----:B-1----:R-:W-:-:S04]  /*00b0*/  IMAD R7, R7, UR4, R4 ;  /* 0x0000000407077c24 */ /* 0x002fc8000f8e0204 */
[C---:B--2---:R-:W-:Y:S01]  /*00c0*/  IMAD R0, R7.reuse, UR10, R6 ;  /* 0x0000000a07007c24 */ /* 0x044fe2000f8e0206 */
[----:B------:R-:W-:-:S03]  /*00d0*/  ISETP.GE.AND P0, PT, R7, UR11, PT ;  /* 0x0000000b07007c0c */ /* 0x000fc6000bf06270 */
[----:B------:R-:W-:Y:S01]  /*00e0*/  IMAD.SHL.U32 R0, R0, 0x2, RZ ;  /* 0x0000000200007824 */ /* 0x000fe200078e00ff */
[----:B------:R-:W-:-:S04]  /*00f0*/  ISETP.LT.AND P0, PT, R6, UR10, !P0 ;  /* 0x0000000a06007c0c */ /* 0x000fc8000c701270 */
[----:B---3--:R-:W-:-:S04]  /*0100*/  IADD3 R2, P1, PT, R0, UR12, RZ ;  /* 0x0000000c00027c10 */ /* 0x008fc8000ff3e0ff */
[----:B------:R-:W-:-:S05]  /*0110*/  LEA.HI.X.SX32 R3, R0, UR13, 0x1, P1 ;  /* 0x0000000d00037c11 */ /* 0x000fca00088f0eff */
[----:B----4-:R-:W2:Y:S04]  /*0120*/  @P0 LDG.E.U8 R9, desc[UR6][R2.64+0x1] ;  /* 0x0000010602090981 */ /* 0x010ea8000c1e1100 */
[----:B------:R-:W3:Y:S01]  /*0130*/  @P0 LDG.E.U8 R5, desc[UR6][R2.64] ;  /* 0x0000000602050981 */ /* 0x000ee2000c1e1100 */
[----:B------:R-:W0:Y:S01]  /*0140*/  S2UR UR5, SR_CgaCtaId ;  /* 0x00000000000579c3 */ /* 0x000e220000008800 */
[----:B------:R-:W-:Y:S01]  /*0150*/  UMOV UR4, 0x400 ;  /* 0x0000040000047882 */ /* 0x000fe20000000000 */
[----:B------:R-:W-:Y:S01]  /*0160*/  IMAD R0, R4, UR8, R11 ;  /* 0x0000000804007c24 */ /* 0x000fe2000f8e020b */
[----:B------:R-:W-:Y:S01]  /*0170*/  BSSY.RECONVERGENT B0, `(.L_x_15) ;  /* 0x000002f000007945 */ /* 0x000fe20003800200 */
[----:B------:R-:W-:Y:S02]  /*0180*/  IMAD.MOV.U32 R8, RZ, RZ, 0x30 ;  /* 0x00000030ff087424 */ /* 0x000fe400078e00ff */
[----:B------:R-:W-:Y:S01]  /*0190*/  IMAD.MOV.U32 R4, RZ, RZ, 0x30 ;  /* 0x00000030ff047424 */ /* 0x000fe200078e00ff */
[----:B0-----:R-:W-:-:S06]  /*01a0*/  ULEA UR4, UR5, UR4, 0x18 ;  /* 0x0000000405047291 */ /* 0x001fcc000f8ec0ff */
[----:B------:R-:W-:Y:S02]  /*01b0*/  LEA R0, R0, UR4, 0x1 ;  /* 0x0000000400007c11 */ /* 0x000fe4000f8e08ff */
[----:B------:R-:W-:-:S03]  /*01c0*/  @!P0 PRMT R9, R8, 0x7610, R9 ;  /* 0x0000761008098816 */ /* 0x000fc60000000009 */
[----:B---3--:R0:W-:Y:S04]  /*01d0*/  @P0 STS.U8 [R0], R5 ;  /* 0x0000000500000388 */ /* 0x0081e80000000000 */
[----:B--2---:R0:W-:Y:S04]  /*01e0*/  STS.U8 [R0+0x1], R9 ;  /* 0x0000010900007388 */ /* 0x0041e80000000000 */
[----:B------:R0:W-:Y:S01]  /*01f0*/  @!P0 STS.U8 [R0], R4 ;  /* 0x0000000400008388 */ /* 0x0001e20000000000 */
[----:B------:R-:W-:Y:S06]  /*0200*/  BAR.SYNC.DEFER_BLOCKING 0x0 ;  /* 0x0000000000007b1d */ /* 0x000fec0000010000 */
[----:B------:R-:W-:Y:S05]  /*0210*/  @!P0 BRA `(.L_x_16) ;  /* 0x0000000000908947 */ /* 0x000fea0003800000 */
[----:B------:R-:W1:Y:S02]  /*0220*/  LDCU UR4, c[0x0][0x398] ;  /* 0x00007300ff0477ac */ /* 0x000e640008000800 */
[----:B-1----:R-:W-:-:S09]  /*0230*/  UISETP.NE.AND UP0, UPT, UR4, URZ, UPT ;  /* 0x000000ff0400728c */ /* 0x002fd2000bf05270 */
[----:B------:R-:W-:Y:S05]  /*0240*/  BRA.U UP0, `(.L_x_17) ;  /* 0x00000001004c7547 */ /* 0x000fea000b800000 */
[----:B0-----:R-:W0:Y:S02]  /*0250*/  LDC.64 R4, c[0x0][0x388] ;  /* 0x0000e200ff047b82 */ /* 0x001e240000000a00 */
[----:B0-----:R-:W2:Y:S02]  /*0260*/  LDG.E R4, desc[UR6][R4.64+0x4] ;  /* 0x0000040604047981 */ /* 0x001ea4000c1e1900 */
[----:B--2---:R-:W-:-:S13]  /*0270*/  ISETP.NE.AND P1, PT, R7, R4, PT ;  /* 0x000000040700720c */ /* 0x004fda0003f25270 */
[----:B------:R-:W-:Y:S05]  /*0280*/  @P1 BRA `(.L_x_16) ;  /* 0x0000000000741947 */ /* 0x000fea0003800000 */
        /* <DEDUP_REMOVED lines=9> */
[----:B0-----:R-:W-:Y:S02]  /*0320*/  ISETP.EQ.U32.AND P1, PT, R4, UR9, PT ;  /* 0x0000000904007c0c */ /* 0x001fe4000bf22070 */
[----:B------:R-:W-:-:S11]  /*0330*/  MOV R4, UR4 ;  /* 0x0000000400047c02 */ /* 0x000fd60008000f00 */
[----:B--2---:R0:W-:Y:S02]  /*0340*/  @P1 REDG.E.ADD.STRONG.GPU desc[UR6][R4.64], R7 ;  /* 0x000000070400198e */ /* 0x0041e4000c12e106 */
[----:B0-----:R-:W-:-:S05]  /*0350*/  PRMT R5, R6, 0x7610, R5 ;  /* 0x0000761006057816 */ /* 0x001fca0000000005 */
[----:B------:R1:W-:Y:S01]  /*0360*/  STS.U8 [R0], R5 ;  /* 0x0000000500007388 */ /* 0x0003e20000000000 */
[----:B------:R-:W-:Y:S05]  /*0370*/  BRA `(.L_x_16) ;  /* 0x0000000000387947 */ /* 0x000fea0003800000 */
.L_x_17:
[----:B0-----:R-:W0:Y:S02]  /*0380*/  LDC.64 R4, c[0x0][0x388] ;  /* 0x0000e200ff047b82 */ /* 0x001e240000000a00 */
[----:B0-----:R-:W2:Y:S02]  /*0390*/  LDG.E R5, desc[UR6][R4.64] ;  /* 0x0000000604057981 */ /* 0x001ea4000c1e1900 */
[----:B--2---:R-:W-:-:S13]  /*03a0*/  ISETP.NE.AND P1, PT, R6, R5, PT ;  /* 0x000000050600720c */ /* 0x004fda0003f25270 */
[----:B------:R-:W-:Y:S05]  /*03b0*/  @P1 BRA `(.L_x_16) ;  /* 0x0000000000281947 */ /* 0x000fea0003800000 */
[----:B------:R-:W0:Y:S01]  /*03c0*/  LDCU.64 UR4, c[0x0][0x390] ;  /* 0x00007200ff0477ac */ /* 0x000e220008000a00 */
[----:B------:R-:W-:Y:S02]  /*03d0*/  HFMA2 R6, -RZ, RZ, 0, 2.86102294921875e-06 ;  /* 0x00000030ff067431 */ /* 0x000fe400000001ff */
[----:B------:R-:W-:Y:S01]  /*03e0*/  IMAD.MOV.U32 R7, RZ, RZ, 0x1 ;  /* 0x00000001ff077424 */ /* 0x000fe200078e00ff */
[----:B0-----:R-:W-:-:S04]  /*03f0*/  UIADD3 UR4, UP0, UPT, UR4, 0x4, URZ ;  /* 0x0000000404047890 */ /* 0x001fc8000ff1e0ff */
[----:B------:R-:W-:Y:S02]  /*0400*/  UIADD3.X UR5, UPT, UPT, URZ, UR5, URZ, UP0, !UPT ;  /* 0x00000005ff057290 */ /* 0x000fe400087fe4ff */
[----:B------:R-:W-:-:S04]  /*0410*/  MOV R4, UR4 ;  /* 0x0000000400047c02 */ /* 0x000fc80008000f00 */
[----:B------:R-:W-:-:S05]  /*0420*/  IMAD.U32 R5, RZ, RZ, UR5 ;  /* 0x00000005ff057e24 */ /* 0x000fca000f8e00ff */
[----:B------:R0:W-:Y:S02]  /*0430*/  REDG.E.ADD.STRONG.GPU desc[UR6][R4.64], R7 ;  /* 0x000000070400798e */ /* 0x0001e4000c12e106 */
[----:B0-----:R-:W-:-:S05]  /*0440*/  PRMT R5, R6, 0x7610, R5 ;  /* 0x0000761006057816 */ /* 0x001fca0000000005 */
[----:B------:R2:W-:Y:S02]  /*0450*/  STS.U8 [R0], R5 ;  /* 0x0000000500007388 */ /* 0x0005e40000000000 */
.L_x_16:
[----:B------:R-:W-:Y:S05]  /*0460*/  BSYNC.RECONVERGENT B0 ;  /* 0x0000000000007941 */ /* 0x000fea0003800200 */
.L_x_15:
[----:B------:R-:W-:Y:S06]  /*0470*/  BAR.SYNC.DEFER_BLOCKING 0x0 ;  /* 0x0000000000007b1d */ /* 0x000fec0000010000 */
[----:B------:R-:W-:Y:S05]  /*0480*/  @!P0 EXIT ;  /* 0x000000000000894d */ /* 0x000fea0003800000 */
[----:B012---:R-:W0:Y:S04]  /*0490*/  LDS.U8 R5, [R0] ;  /* 0x0000000000057984 */ /* 0x007e280000000000 */
[----:B------:R-:W1:Y:S04]  /*04a0*/  LDS.U8 R7, [R0+0x1] ;  /* 0x0000010000077984 */ /* 0x000e680000000000 */
[----:B0-----:R-:W-:Y:S04]  /*04b0*/  STG.E.U8 desc[UR6][R2.64], R5 ;  /* 0x0000000502007986 */ /* 0x001fe8000c101106 */
[----:B-1----:R-:W-:Y:S01]  /*04c0*/  STG.E.U8 desc[UR6][R2.64+0x1], R7 ;  /* 0x0000010702007986 */ /* 0x002fe2000c101106 */
[----:B------:R-:W-:Y:S05]  /*04d0*/  EXIT ;  /* 0x000000000000794d */ /* 0x000fea0003800000 */
.L_x_18:
        /* <DEDUP_REMOVED lines=10> */
.L_x_67:


//--------------------- .text._Z15colocar_fichaEXPcPiS0_P17curandStateXORWOW --------------------------
	.section	.text._Z15colocar_fichaEXPcPiS0_P17curandStateXORWOW,"ax",@progbits
	.align	128
        .global         _Z15colocar_fichaEXPcPiS0_P17curandStateXORWOW
        .type           _Z15colocar_fichaEXPcPiS0_P17curandStateXORWOW,@function
        .size           _Z15colocar_fichaEXPcPiS0_P17curandStateXORWOW,(.L_x_68 - _Z15colocar_fichaEXPcPiS0_P17curandStateXORWOW)
        .other          _Z15colocar_fichaEXPcPiS0_P17curandStateXORWOW,@"STO_CUDA_ENTRY STV_DEFAULT"
_Z15colocar_fichaEXPcPiS0_P17curandStateXORWOW:
.text._Z15colocar_fichaEXPcPiS0_P17curandStateXORWOW:
        /* <DEDUP_REMOVED lines=9> */
[----:B------:R-:W4:Y:S07]  /*0090*/  LDCU.64 UR6, c[0x0][0x358] ;  /* 0x00006b00ff0677ac */ /* 0x000f2e0008000a00 */
[----:B------:R-:W4:Y:S01]  /*00a0*/  LDC.64 R4, c[0x0][0x388] ;  /* 0x0000e200ff047b82 */ /* 0x000f220000000a00 */
[----:B0-----:R-:W-:-:S02]  /*00b0*/  IMAD R8, R8, UR8, R13 ;  /* 0x0000000808087c24 */ /* 0x001fc4000f8e020d */
[----:B-1----:R-:W-:Y:S01]  /*00c0*/  IMAD R3, R3, UR4, R0 ;  /* 0x0000000403037c24 */ /* 0x002fe2000f8e0200 */
[----:B----4-:R-:W4:Y:S03]  /*00d0*/  LDG.E R7, desc[UR6][R4.64+0x4] ;  /* 0x0000040604077981 */ /* 0x010f26000c1e1900 */
[C---:B--2---:R-:W-:Y:S01]  /*00e0*/  IMAD R6, R3.reuse, UR10, R8 ;  /* 0x0000000a03067c24 */ /* 0x044fe2000f8e0208 */
[----:B------:R-:W-:Y:S01]  /*00f0*/  ISETP.GE.AND P0, PT, R3, UR11, PT ;  /* 0x0000000b03007c0c */ /* 0x000fe2000bf06270 */
[----:B------:R0:W4:Y:S02]  /*0100*/  LDG.E R10, desc[UR6][R4.64] ;  /* 0x00000006040a7981 */ /* 0x000124000c1e1900 */
[----:B------:R-:W-:Y:S01]  /*0110*/  IMAD.SHL.U32 R3, R6, 0x2, RZ ;  /* 0x0000000206037824 */ /* 0x000fe200078e00ff */
[----:B------:R-:W-:-:S04]  /*0120*/  ISETP.LT.AND P0, PT, R8, UR10, !P0 ;  /* 0x0000000a08007c0c */ /* 0x000fc8000c701270 */
[----:B---3--:R-:W-:-:S04]  /*0130*/  IADD3 R2, P1, PT, R3, UR12, RZ ;  /* 0x0000000c03027c10 */ /* 0x008fc8000ff3e0ff */
[----:B------:R-:W-:-:S05]  /*0140*/  LEA.HI.X.SX32 R3, R3, UR13, 0x1, P1 ;  /* 0x0000000d03037c11 */ /* 0x000fca00088f0eff */
[----:B------:R-:W2:Y:S04]  /*0150*/  @P0 LDG.E.U8 R11, desc[UR6][R2.64+0x1] ;  /* 0x00000106020b0981 */ /* 0x000ea8000c1e1100 */
[----:B------:R-:W3:Y:S01]  /*0160*/  @P0 LDG.E.U8 R9, desc[UR6][R2.64] ;  /* 0x0000000602090981 */ /* 0x000ee2000c1e1100 */
[----:B------:R-:W1:Y:S01]  /*0170*/  S2UR UR5, SR_CgaCtaId ;  /* 0x00000000000579c3 */ /* 0x000e620000008800 */
[----:B------:R-:W-:Y:S01]  /*0180*/  UMOV UR4, 0x400 ;  /* 0x0000040000047882 */ /* 0x000fe20000000000 */
[----:B------:R-:W-:Y:S02]  /*0190*/  IMAD R0, R0, UR8, R13 ;  /* 0x0000000800007c24 */ /* 0x000fe4000f8e020d */
[----:B------:R-:W-:Y:S02]  /*01a0*/  IMAD.MOV.U32 R13, RZ, RZ, 0x30 ;  /* 0x00000030ff0d7424 */ /* 0x000fe400078e00ff */
[----:B------:R-:W-:-:S05]  /*01b0*/  IMAD.MOV.U32 R12, RZ, RZ, 0x30 ;  /* 0x00000030ff0c7424 */ /* 0x000fca00078e00ff */
[----:B0-----:R-:W-:Y:S01]  /*01c0*/  @!P0 PRMT R5, R12, 0x7610, R5 ;  /* 0x000076100c058816 */ /* 0x001fe20000000005 */
[----:B-1----:R-:W-:-:S06]  /*01d0*/  ULEA UR4, UR5, UR4, 0x18 ;  /* 0x0000000405047291 */ /* 0x002fcc000f8ec0ff */
[----:B------:R-:W-:Y:S01]  /*01e0*/  LEA R0, R0, UR4, 0x1 ;  /* 0x0000000400007c11 */ /* 0x000fe2000f8e08ff */
[----:B------:R-:W-:Y:S01]  /*01f0*/  BSSY.RECONVERGENT B0, `(.L_x_19) ;  /* 0x0000061000007945 */ /* 0x000fe20003800200 */
[----:B----4-:R-:W-:Y:S01]  /*0200*/  IMAD R7, R7, UR10, R10 ;  /* 0x0000000a07077c24 */ /* 0x010fe2000f8e020a */
[----:B------:R-:W-:Y:S02]  /*0210*/  @!P0 PRMT R11, R13, 0x7610, R11 ;  /* 0x000076100d0b8816 */ /* 0x000fe4000000000b */
[----:B---3--:R0:W-:Y:S04]  /*0220*/  @P0 STS.U8 [R0], R9 ;  /* 0x0000000900000388 */ /* 0x0081e80000000000 */
[----:B--2---:R0:W-:Y:S04]  /*0230*/  STS.U8 [R0+0x1], R11 ;  /* 0x0000010b00007388 */ /* 0x0041e80000000000 */
[----:B------:R0:W-:Y:S01]  /*0240*/  @!P0 STS.U8 [R0], R5 ;  /* 0x0000000500008388 */ /* 0x0001e20000000000 */
[----:B------:R-:W-:Y:S06]  /*0250*/  BAR.SYNC.DEFER_BLOCKING 0x0 ;  /* 0x0000000000007b1d */ /* 0x000fec0000010000 */
[----:B------:R-:W-:Y:S05]  /*0260*/  @!P0 BRA `(.L_x_20) ;  /* 0x0000000400648947 */ /* 0x000fea0003800000 */
[----:B------:R-:W-:-:S13]  /*0270*/  ISETP.NE.AND P1, PT, R6, R7, PT ;  /* 0x000000070600720c */ /* 0x000fda0003f25270 */
[----:B------:R-:W-:Y:S05]  /*0280*/  @P1 BRA `(.L_x_21) ;  /* 0x0000000400401947 */ /* 0x000fea0003800000 */
[----:B0-----:R-:W0:Y:S02]  /*0290*/  LDC.64 R4, c[0x0][0x390] ;  /* 0x0000e400ff047b82 */ /* 0x001e240000000a00 */
[----:B0-----:R-:W2:Y:S02]  /*02a0*/  LDG.E R9, desc[UR6][R4.64+0x4] ;  /* 0x0000040604097981 */ /* 0x001ea4000c1e1900 */
[----:B--2---:R-:W-:-:S13]  /*02b0*/  ISETP.GT.AND P1, PT, R9, 0x4, PT ;  /* 0x000000040900780c */ /* 0x004fda0003f24270 */
[----:B------:R-:W-:Y:S05]  /*02c0*/  @P1 BRA `(.L_x_22) ;  /* 0x0000000000401947 */ /* 0x000fea0003800000 */
[----:B------:R-:W-:-:S05]  /*02d0*/  VIMNMX.U32 R6, PT, PT, R9, 0x2, PT ;  /* 0x0000000209067848 */ /* 0x000fca0003fe0000 */
[----:B------:R-:W-:-:S04]  /*02e0*/  IMAD.SHL.U32 R10, R6, 0x4, RZ ;  /* 0x00000004060a7824 */ /* 0x000fc800078e00ff */
[----:B------:R-:W0:Y:S02]  /*02f0*/  LDC R6, c[0x2][R10] ;  /* 0x008000000a067b82 */ /* 0x000e240000000800 */
[----:B0-----:R-:W-:-:S04]  /*0300*/  SHF.R.S32.HI R7, RZ, 0x1f, R6 ;  /* 0x0000001fff077819 */ /* 0x001fc80000011406 */
.L_x_55:
[----:B------:R-:W-:Y:S05]  /*0310*/  BRX R6 -0x320                                                            (*"BRANCH_TARGETS .L_x_56,.L_x_57,.L_x_58"*) ;  /* 0xfffffffc06387949 */ /* 0x000fea000383ffff */
.L_x_57:
[----:B------:R-:W2:Y:S04]  /*0320*/  LDG.E R7, desc[UR6][R4.64+0x8] ;  /* 0x0000080604077981 */ /* 0x000ea8000c1e1900 */
[----:B------:R1:W-:Y:S04]  /*0330*/  STG.E desc[UR6][R4.64+0x4], RZ ;  /* 0x000004ff04007986 */ /* 0x0003e8000c101906 */
[----:B--2---:R1:W-:Y:S01]  /*0340*/  STS.U8 [R0], R7 ;  /* 0x0000000700007388 */ /* 0x0043e20000000000 */
[----:B------:R-:W-:Y:S05]  /*0350*/  BRA `(.L_x_20) ;  /* 0x0000000400287947 */ /* 0x000fea0003800000 */
.L_x_56:
[----:B------:R-:W0:Y:S01]  /*0360*/  LDS.S8 R7, [R0] ;  /* 0x0000000000077984 */ /* 0x000e220000000200 */
[----:B------:R-:W-:Y:S02]  /*0370*/  HFMA2 R6, -RZ, RZ, 0, 2.86102294921875e-06 ;  /* 0x00000030ff067431 */ /* 0x000fe400000001ff */
[----:B------:R-:W-:-:S05]  /*0380*/  IMAD.MOV.U32 R9, RZ, RZ, 0x1 ;  /* 0x00000001ff097424 */ /* 0x000fca00078e00ff */
[----:B------:R2:W-:Y:S04]  /*0390*/  STG.E desc[UR6][R4.64+0x4], R9 ;  /* 0x0000040904007986 */ /* 0x0005e8000c101906 */
[----:B------:R2:W-:Y:S04]  /*03a0*/  STS.U8 [R0], R6 ;  /* 0x0000000600007388 */ /* 0x0005e80000000000 */
[----:B0-----:R2:W-:Y:S01]  /*03b0*/  STG.E desc[UR6][R4.64+0x8], R7 ;  /* 0x0000080704007986 */ /* 0x0015e2000c101906 */
[----:B------:R-:W-:Y:S05]  /*03c0*/  BRA `(.L_x_20) ;  /* 0x00000004000c7947 */ /* 0x000fea0003800000 */
.L_x_22:
[----:B------:R-:W-:-:S05]  /*03d0*/  IMAD.MOV.U32 R6, RZ, RZ, -0x5 ;  /* 0xfffffffbff067424 */ /* 0x000fca00078e00ff */
[----:B------:R-:W-:-:S05]  /*03e0*/  VIADDMNMX.U32 R6, R9, R6, 0x2, PT ;  /* 0x0000000209067446 */ /* 0x000fca0003800006 */
[----:B------:R-:W-:-:S04]  /*03f0*/  IMAD.SHL.U32 R10, R6, 0x4, RZ ;  /* 0x00000004060a7824 */ /* 0x000fc800078e00ff */
[----:B------:R-:W0:Y:S02]  /*0400*/  LDC R6, c[0x2][R10+0xc] ;  /* 0x008003000a067b82 */ /* 0x000e240000000800 */
[----:B0-----:R-:W-:-:S04]  /*0410*/  SHF.R.S32.HI R7, RZ, 0x1f, R6 ;  /* 0x0000001fff077819 */ /* 0x001fc80000011406 */
.L_x_59:
[----:B------:R-:W-:Y:S05]  /*0420*/  BRX R6 -0x430                                                            (*"BRANCH_TARGETS .L_x_60,.L_x_61,.L_x_58"*) ;  /* 0xfffffff806f47949 */ /* 0x000fea000383ffff */
.L_x_61:
[----:B------:R-:W-:Y:S02]  /*0430*/  HFMA2 R6, -RZ, RZ, 0, 5.0067901611328125e-06 ;  /* 0x00000054ff067431 */ /* 0x000fe400000001ff */
[----:B------:R-:W-:-:S05]  /*0440*/  IMAD.MOV.U32 R7, RZ, RZ, 0x5 ;  /* 0x00000005ff077424 */ /* 0x000fca00078e00ff */
[----:B------:R0:W-:Y:S04]  /*0450*/  STG.E desc[UR6][R4.64+0x4], R7 ;  /* 0x0000040704007986 */ /* 0x0001e8000c101906 */
[----:B------:R0:W-:Y:S01]  /*0460*/  STS.U8 [R0], R6 ;  /* 0x0000000600007388 */ /* 0x0001e20000000000 */
[----:B------:R-:W-:Y:S05]  /*0470*/  BRA `(.L_x_20) ;  /* 0x0000000000e07947 */ /* 0x000fea0003800000 */
.L_x_60:
[----:B------:R-:W-:Y:S02]  /*0480*/  IMAD.MOV.U32 R6, RZ, RZ, 0x42 ;  /* 0x00000042ff067424 */ /* 0x000fe400078e00ff */
[----:B------:R-:W-:-:S03]  /*0490*/  IMAD.MOV.U32 R7, RZ, RZ, 0x4 ;  /* 0x00000004ff077424 */ /* 0x000fc600078e00ff */
[----:B------:R3:W-:Y:S04]  /*04a0*/  STS.U8 [R0], R6 ;  /* 0x0000000600007388 */ /* 0x0007e80000000000 */
[----:B------:R3:W-:Y:S01]  /*04b0*/  STG.E desc[UR6][R4.64+0x4], R7 ;  /* 0x0000040704007986 */ /* 0x0007e2000c101906 */
[----:B------:R-:W-:Y:S05]  /*04c0*/  BRA `(.L_x_20) ;  /* 0x0000000000cc7947 */ /* 0x000fea0003800000 */
.L_x_58:
[----:B------:R-:W-:-:S13]  /*04d0*/  ISETP.GE.AND P1, PT, R9, 0x7, PT ;  /* 0x000000070900780c */ /* 0x000fda0003f26270 */
[----:B------:R-:W-:Y:S05]  /*04e0*/  @!P1 BRA `(.L_x_20) ;  /* 0x0000000000c49947 */ /* 0x000fea0003800000 */
[----:B------:R-:W0:Y:S01]  /*04f0*/  LDC.64 R6, c[0x0][0x398] ;  /* 0x0000e600ff067b82 */ /* 0x000e220000000a00 */
[----:B------:R-:W1:Y:S01]  /*0500*/  LDCU UR4, c[0x3][0x50] ;  /* 0x00c00a00ff0477ac */ /* 0x000e620008000800 */
[----:B0-----:R-:W-:-:S05]  /*0510*/  IMAD.WIDE R8, R8, 0x30, R6 ;  /* 0x0000003008087825 */ /* 0x001fca00078e0206 */
[----:B------:R-:W2:Y:S04]  /*0520*/  LDG.E.64 R12, desc[UR6][R8.64] ;  /* 0x00000006080c7981 */ /* 0x000ea8000c1e1b00 */
[----:B------:R-:W3:Y:S04]  /*0530*/  LDG.E.64 R16, desc[UR6][R8.64+0x10] ;  /* 0x0000100608107981 */ /* 0x000ee8000c1e1b00 */
[----:B------:R-:W4:Y:S04]  /*0540*/  LDG.E.64 R14, desc[UR6][R8.64+0x8] ;  /* 0x00000806080e7981 */ /* 0x000f28000c1e1b00 */
[----:B------:R-:W5:Y:S04]  /*0550*/  LDG.E.64 R10, desc[UR6][R8.64+0x18] ;  /* 0x00001806080a7981 */ /* 0x000f68000c1e1b00 */
[----:B------:R-:W4:Y:S04]  /*0560*/  LDG.E R19, desc[UR6][R8.64+0x20] ;  /* 0x0000200608137981 */ /* 0x000f28000c1e1900 */
[----:B------:R-:W4:Y:S01]  /*0570*/  LDG.E.64 R6, desc[UR6][R8.64+0x28] ;  /* 0x0000280608067981 */ /* 0x000f22000c1e1b00 */
[----:B--2---:R-:W-:Y:S01]  /*0580*/  SHF.R.U32.HI R18, RZ, 0x2, R13 ;  /* 0x00000002ff127819 */ /* 0x004fe2000001160d */
[----:B------:R-:W-:-:S03]  /*0590*/  VIADD R12, R12, 0x587c5 ;  /* 0x000587c50c0c7836 */ /* 0x000fc60000000000 */
[----:B------:R-:W-:Y:S01]  /*05a0*/  LOP3.LUT R18, R18, R13, RZ, 0x3c, !PT ;  /* 0x0000000d12127212 */ /* 0x000fe200078e3cff */
[----:B---3--:R-:W-:Y:S01]  /*05b0*/  IMAD.MOV.U32 R22, RZ, RZ, R17 ;  /* 0x000000ffff167224 */ /* 0x008fe200078e0011 */
[C---:B------:R-:W-:Y:S02]  /*05c0*/  SHF.L.U32 R20, R17.reuse, 0x4, RZ ;  /* 0x0000000411147819 */ /* 0x040fe400000006ff */
[----:B------:R-:W-:Y:S01]  /*05d0*/  MOV R21, R16 ;  /* 0x0000001000157202 */ /* 0x000fe20000000f00 */
[----:B------:R-:W-:Y:S01]  /*05e0*/  IMAD.SHL.U32 R13, R18, 0x2, RZ ;  /* 0x00000002120d7824 */ /* 0x000fe200078e00ff */
[----:B-----5:R0:W-:Y:S04]  /*05f0*/  STG.E.64 desc[UR6][R8.64+0x18], R10 ;  /* 0x0000180a08007986 */ /* 0x0201e8000c101b06 */
[----:B------:R-:W-:Y:S01]  /*0600*/  LOP3.LUT R13, R17, R20, R13, 0x96, !PT ;  /* 0x00000014110d7212 */ /* 0x000fe200078e960d */
[----:B----4-:R-:W-:Y:S01]  /*0610*/  IMAD.MOV.U32 R20, RZ, RZ, R15 ;  /* 0x000000ffff147224 */ /* 0x010fe200078e000f */
[----:B------:R-:W-:Y:S02]  /*0620*/  STG.E desc[UR6][R8.64+0x20], R19 ;  /* 0x0000201308007986 */ /* 0x000fe4000c101906 */
[----:B------:R-:W-:Y:S01]  /*0630*/  LOP3.LUT R23, R13, R18, RZ, 0x3c, !PT ;  /* 0x000000120d177212 */ /* 0x000fe200078e3cff */
[----:B------:R-:W-:Y:S01]  /*0640*/  IMAD.MOV.U32 R13, RZ, RZ, R14 ;  /* 0x000000ffff0d7224 */ /* 0x000fe200078e000e */
[----:B------:R-:W-:Y:S04]  /*0650*/  STG.E.64 desc[UR6][R8.64+0x8], R20 ;  /* 0x0000081408007986 */ /* 0x000fe8000c101b06 */
[----:B------:R-:W-:Y:S04]  /*0660*/  STG.E.64 desc[UR6][R8.64], R12 ;  /* 0x0000000c08007986 */ /* 0x000fe8000c101b06 */
[----:B------:R-:W-:Y:S04]  /*0670*/  STG.E.64 desc[UR6][R8.64+0x10], R22 ;  /* 0x0000101608007986 */ /* 0x000fe8000c101b06 */
[----:B------:R2:W-:Y:S04]  /*0680*/  STG.E.64 desc[UR6][R8.64+0x28], R6 ;  /* 0x0000280608007986 */ /* 0x0005e8000c101b06 */
[----:B------:R-:W3:Y:S01]  /*0690*/  LDG.E R16, desc[UR6][R4.64+0x4] ;  /* 0x0000040604107981 */ /* 0x000ee2000c1e1900 */
[----:B------:R-:W-:Y:S01]  /*06a0*/  IADD3 R14, PT, PT, R23, R12, RZ ;  /* 0x0000000c170e7210 */ /* 0x000fe20007ffe0ff */
[----:B------:R-:W-:Y:S01]  /*06b0*/  IMAD.MOV.U32 R17, RZ, RZ, 0x2f800000 ;  /* 0x2f800000ff117424 */ /* 0x000fe200078e00ff */
[----:B-1----:R-:W-:Y:S01]  /*06c0*/  I2FP.F32.S32 R15, UR4 ;  /* 0x00000004000f7c45 */ /* 0x002fe20008201400 */
[----:B0-----:R-:W-:Y:S01]  /*06d0*/  IMAD.MOV.U32 R10, RZ, RZ, 0x52 ;  /* 0x00000052ff0a7424 */ /* 0x001fe200078e00ff */
[----:B------:R-:W-:-:S05]  /*06e0*/  I2FP.F32.U32 R14, R14 ;  /* 0x0000000e000e7245 */ /* 0x000fca0000201000 */
[----:B------:R-:W-:Y:S01]  /*06f0*/  FFMA R14, R14, R17, 1.1641532182693481445e-10 ;  /* 0x2f0000000e0e7423 */ /* 0x000fe20000000011 */
[----:B--2---:R-:W-:-:S03]  /*0700*/  PRMT R6, R10, 0x7610, R6 ;  /* 0x000076100a067816 */ /* 0x004fc60000000006 */
[----:B------:R-:W-:Y:S02]  /*0710*/  FMUL R14, R14, R15 ;  /* 0x0000000f0e0e7220 */ /* 0x000fe40000400000 */
[----:B------:R4:W-:Y:S04]  /*0720*/  STS.U8 [R0], R6 ;  /* 0x0000000600007388 */ /* 0x0009e80000000000 */
[----:B------:R-:W0:Y:S02]  /*0730*/  F2I.TRUNC.NTZ R14, R14 ;  /* 0x0000000e000e7305 */ /* 0x000e24000020f100 */
[----:B0-----:R-:W-:-:S05]  /*0740*/  VIADD R7, R14, 0x1 ;  /* 0x000000010e077836 */ /* 0x001fca0000000000 */
[----:B------:R4:W-:Y:S01]  /*0750*/  STS.U8 [R0+0x1], R7 ;  /* 0x0000010700007388 */ /* 0x0009e20000000000 */
[----:B---3--:R-:W-:-:S05]  /*0760*/  IADD3 R9, PT, PT, R16, -0x1, RZ ;  /* 0xffffffff10097810 */ /* 0x008fca0007ffe0ff */
[----:B------:R4:W-:Y:S01]  /*0770*/  STG.E desc[UR6][R4.64+0x4], R9 ;  /* 0x0000040904007986 */ /* 0x0009e2000c101906 */
[----:B------:R-:W-:Y:S05]  /*0780*/  BRA `(.L_x_20) ;  /* 0x00000000001c7947 */ /* 0x000fea0003800000 */
.L_x_21:
[----:B------:R-:W1:Y:S01]  /*0790*/  S2R R6, SR_LANEID ;  /* 0x0000000000067919 */ /* 0x000e620000000000 */
[----:B0-----:R-:W0:Y:S01]  /*07a0*/  LDC.64 R4, c[0x0][0x390] ;  /* 0x0000e400ff047b82 */ /* 0x001e220000000a00 */
[----:B------:R-:W-:Y:S02]  /*07b0*/  VOTEU.ANY UR4, UPT, PT ;  /* 0x0000000000047886 */ /* 0x000fe400038e0100 */
[----:B------:R-:W-:Y:S02]  /*07c0*/  UFLO.U32 UR5, UR4 ;  /* 0x00000004000572bd */ /* 0x000fe400080e0000 */
[----:B------:R-:W0:Y:S04]  /*07d0*/  POPC R7, UR4 ;  /* 0x0000000400077d09 */ /* 0x000e280008000000 */
[----:B-1----:R-:W-:-:S13]  /*07e0*/  ISETP.EQ.U32.AND P1, PT, R6, UR5, PT ;  /* 0x0000000506007c0c */ /* 0x002fda000bf22070 */
[----:B0-----:R0:W-:Y:S02]  /*07f0*/  @P1 REDG.E.ADD.STRONG.GPU desc[UR6][R4.64], R7 ;  /* 0x000000070400198e */ /* 0x0011e4000c12e106 */
.L_x_20:
[----:B------:R-:W-:Y:S05]  /*0800*/  BSYNC.RECONVERGENT B0 ;  /* 0x0000000000007941 */ /* 0x000fea0003800200 */
.L_x_19:
[----:B------:R-:W-:Y:S06]  /*0810*/  BAR.SYNC.DEFER_BLOCKING 0x0 ;  /* 0x0000000000007b1d */ /* 0x000fec0000010000 */
[----:B------:R-:W-:Y:S05]  /*0820*/  @!P0 EXIT ;  /* 0x000000000000894d */ /* 0x000fea0003800000 */
[----:B01234-:R-:W0:Y:S04]  /*0830*/  LDS.U8 R5, [R0] ;  /* 0x0000000000057984 */ /* 0x01fe280000000000 */
[----:B------:R-:W1:Y:S04]  /*0840*/  LDS.U8 R7, [R0+0x1] ;  /* 0x0000010000077984 */ /* 0x000e680000000000 */
[----:B0-----:R-:W-:Y:S04]  /*0850*/  STG.E.U8 desc[UR6][R2.64], R5 ;  /* 0x0000000502007986 */ /* 0x001fe8000c101106 */
[----:B-1----:R-:W-:Y:S01]  /*0860*/  STG.E.U8 desc[UR6][R2.64+0x1], R7 ;  /* 0x0000010702007986 */ /* 0x002fe2000c101106 */
[----:B------:R-:W-:Y:S05]  /*0870*/  EXIT ;  /* 0x000000000000794d */ /* 0x000fea0003800000 */
.L_x_23:
        /* <DEDUP_REMOVED lines=16> */
.L_x_68:


//--------------------- .text._Z15eliminar_fichasPcPiS0_ --------------------------
	.section	.text._Z15eliminar_fichasPcPiS0_,"ax",@progbits
	.align	128
        .global         _Z15eliminar_fichasPcPiS0_
        .type           _Z15eliminar_fichasPcPiS0_,@function
        .size           _Z15eliminar_fichasPcPiS0_,(.L_x_69 - _Z15eliminar_fichasPcPiS0_)
        .other          _Z15eliminar_fichasPcPiS0_,@"STO_CUDA_ENTRY STV_DEFAULT"
_Z15eliminar_fichasPcPiS0_:
.text._Z15eliminar_fichasPcPiS0_:
        /* <DEDUP_REMOVED lines=8> */
[----:B------:R-:W1:Y:S08]  /*0080*/  LDC R9, c[0x0][0x364] ;  /* 0x0000d900ff097b82 */ /* 0x000e700000000800 */
[----:B------:R-:W4:Y:S01]  /*0090*/  LDC.64 R6, c[0x3][0x48] ;  /* 0x00c01200ff067b82 */ /* 0x000f220000000a00 */
[----:B0-----:R-:W-:-:S02]  /*00a0*/  IMAD R13, R0, UR6, R19 ;  /* 0x00000006000d7c24 */ /* 0x001fc4000f8e0213 */
[----:B-1----:R-:W-:-:S04]  /*00b0*/  IMAD R9, R9, UR4, R8 ;  /* 0x0000000409097c24 */ /* 0x002fc8000f8e0208 */
[C---:B----4-:R-:W-:Y:S01]  /*00c0*/  IMAD R11, R9.reuse, R6, R13 ;  /* 0x00000006090b7224 */ /* 0x050fe200078e020d */
[----:B------:R-:W-:-:S03]  /*00d0*/  ISETP.GE.AND P1, PT, R9, R7, PT ;  /* 0x000000070900720c */ /* 0x000fc60003f26270 */
[----:B------:R-:W-:Y:S01]  /*00e0*/  IMAD.SHL.U32 R0, R11, 0x2, RZ ;  /* 0x000000020b007824 */ /* 0x000fe200078e00ff */
[----:B------:R-:W-:-:S04]  /*00f0*/  ISETP.LT.AND P1, PT, R13, R6, !P1 ;  /* 0x000000060d00720c */ /* 0x000fc80004f21270 */
[----:B--2---:R-:W-:-:S04]  /*0100*/  IADD3 R2, P0, PT, R0, UR10, RZ ;  /* 0x0000000a00027c10 */ /* 0x004fc8000ff1e0ff */
[----:B------:R-:W-:-:S05]  /*0110*/  LEA.HI.X.SX32 R3, R0, UR11, 0x1, P0 ;  /* 0x0000000b00037c11 */ /* 0x000fca00080f0eff */
[----:B---3--:R-:W2:Y:S04]  /*0120*/  @P1 LDG.E.U8 R17, desc[UR8][R2.64+0x1] ;  /* 0x0000010802111981 */ /* 0x008ea8000c1e1100 */
[----:B------:R-:W3:Y:S01]  /*0130*/  @P1 LDG.E.U8 R15, desc[UR8][R2.64] ;  /* 0x00000008020f1981 */ /* 0x000ee2000c1e1100 */
[----:B------:R-:W0:Y:S01]  /*0140*/  S2UR UR5, SR_CgaCtaId ;  /* 0x00000000000579c3 */ /* 0x000e220000008800 */
[----:B------:R-:W-:Y:S01]  /*0150*/  IMAD R0, R8, UR6, R19 ;  /* 0x0000000608007c24 */ /* 0x000fe2000f8e0213 */
[----:B------:R-:W1:Y:S06]  /*0160*/  LDCU.64 UR6, c[0x0][0x390] ;  /* 0x00007200ff0677ac */ /* 0x000e6c0008000a00 */
[----:B------:R-:W4:Y:S01]  /*0170*/  LDC.64 R4, c[0x0][0x390] ;  /* 0x0000e400ff047b82 */ /* 0x000f220000000a00 */
[----:B------:R-:W-:Y:S01]  /*0180*/  UMOV UR4, 0x400 ;  /* 0x0000040000047882 */ /* 0x000fe20000000000 */
[----:B------:R-:W-:-:S02]  /*0190*/  IMAD.MOV.U32 R14, RZ, RZ, 0x46 ;  /* 0x00000046ff0e7424 */ /* 0x000fc400078e00ff */
[----:B------:R-:W-:Y:S01]  /*01a0*/  IMAD.MOV.U32 R12, RZ, RZ, 0x46 ;  /* 0x00000046ff0c7424 */ /* 0x000fe200078e00ff */
[----:B0-----:R-:W-:-:S06]  /*01b0*/  ULEA UR4, UR5, UR4, 0x18 ;  /* 0x0000000405047291 */ /* 0x001fcc000f8ec0ff */
[----:B------:R-:W-:Y:S01]  /*01c0*/  LEA R0, R0, UR4, 0x1 ;  /* 0x0000000400007c11 */ /* 0x000fe2000f8e08ff */
[----:B-1----:R-:W-:Y:S01]  /*01d0*/  UIADD3 UR4, UP0, UPT, UR6, 0x8, URZ ;  /* 0x0000000806047890 */ /* 0x002fe2000ff1e0ff */
[----:B----4-:R0:W5:Y:S01]  /*01e0*/  LDG.E R10, desc[UR8][R4.64+0x8] ;  /* 0x00000808040a7981 */ /* 0x010162000c1e1900 */
[----:B------:R-:W-:Y:S02]  /*01f0*/  BSSY.RECONVERGENT B0, `(.L_x_24) ;  /* 0x0000061000007945 */ /* 0x000fe40003800200 */
[----:B------:R-:W-:Y:S01]  /*0200*/  UIADD3.X UR5, UPT, UPT, URZ, UR7, URZ, UP0, !UPT ;  /* 0x00000007ff057290 */ /* 0x000fe200087fe4ff */
[----:B------:R-:W-:Y:S01]  /*0210*/  @!P1 PRMT R17, R14, 0x7610, R17 ;  /* 0x000076100e119816 */ /* 0x000fe20000000011 */
[----:B---3--:R0:W-:Y:S04]  /*0220*/  @P1 STS.U8 [R0], R15 ;  /* 0x0000000f00001388 */ /* 0x0081e80000000000 */
[----:B--2---:R0:W-:Y:S04]  /*0230*/  STS.U8 [R0+0x1], R17 ;  /* 0x0000011100007388 */ /* 0x0041e80000000000 */
[----:B------:R0:W-:Y:S01]  /*0240*/  @!P1 STS.U8 [R0], R12 ;  /* 0x0000000c00009388 */ /* 0x0001e20000000000 */
[----:B------:R-:W-:Y:S06]  /*0250*/  BAR.SYNC.DEFER_BLOCKING 0x0 ;  /* 0x0000000000007b1d */ /* 0x000fec0000010000 */
[----:B------:R-:W-:Y:S05]  /*0260*/  @!P1 BRA `(.L_x_25) ;  /* 0x0000000400649947 */ /* 0x000fea0003800000 */
[----:B0-----:R-:W0:Y:S01]  /*0270*/  LDS.S8 R12, [R0] ;  /* 0x00000000000c7984 */ /* 0x001e220000000200 */
[----:B-----5:R-:W-:Y:S02]  /*0280*/  PRMT R15, R10, 0x8880, RZ ;  /* 0x000088800a0f7816 */ /* 0x020fe400000000ff */
[----:B0-----:R-:W-:-:S04]  /*0290*/  ISETP.NE.AND P0, PT, R12, 0x30, PT ;  /* 0x000000300c00780c */ /* 0x001fc80003f05270 */
[----:B------:R-:W-:-:S13]  /*02a0*/  ISETP.NE.OR P0, PT, R15, R12, !P0 ;  /* 0x0000000c0f00720c */ /* 0x000fda0004705670 */
[----:B------:R-:W-:Y:S05]  /*02b0*/  @P0 BRA `(.L_x_25) ;  /* 0x0000000400500947 */ /* 0x000fea0003800000 */
[----:B------:R-:W-:Y:S01]  /*02c0*/  VIADD R15, R13, 0x1 ;  /* 0x000000010d0f7836 */ /* 0x000fe20000000000 */
[----:B------:R-:W-:Y:S01]  /*02d0*/  BSSY.RECONVERGENT B1, `(.L_x_26) ;  /* 0x000000a000017945 */ /* 0x000fe20003800200 */
[----:B------:R-:W-:-:S03]  /*02e0*/  PLOP3.LUT P2, PT, PT, PT, PT, 0x8, 0x80 ;  /* 0x000000000080781c */ /* 0x000fc60003f4e170 */
[----:B------:R-:W-:-:S13]  /*02f0*/  ISETP.GE.AND P0, PT, R15, R6, PT ;  /* 0x000000060f00720c */ /* 0x000fda0003f06270 */
[----:B------:R-:W-:Y:S05]  /*0300*/  @P0 BRA `(.L_x_27) ;  /* 0x0000000000180947 */ /* 0x000fea0003800000 */
[----:B------:R-:W-:-:S13]  /*0310*/  ISETP.GT.U32.AND P0, PT, R19, 0x4, PT ;  /* 0x000000041300780c */ /* 0x000fda0003f04070 */
[----:B------:R-:W0:Y:S02]  /*0320*/  @!P0 LDS.U8 R10, [R0+0x2] ;  /* 0x00000200000a8984 */ /* 0x000e240000000000 */
[----:B0-----:R-:W-:Y:S01]  /*0330*/  @!P0 ISETP.EQ.AND P2, PT, R10, 0x30, PT ;  /* 0x000000300a00880c */ /* 0x001fe20003f42270 */
[----:B------:R-:W-:-:S12]  /*0340*/  @!P0 BRA `(.L_x_27) ;  /* 0x0000000000088947 */ /* 0x000fd80003800000 */
[----:B------:R-:W2:Y:S02]  /*0350*/  LDG.E.U8 R10, desc[UR8][R2.64+0x2] ;  /* 0x00000208020a7981 */ /* 0x000ea4000c1e1100 */
[----:B--2---:R-:W-:-:S13]  /*0360*/  ISETP.EQ.AND P2, PT, R10, 0x30, PT ;  /* 0x000000300a00780c */ /* 0x004fda0003f42270 */
.L_x_27:
[----:B------:R-:W-:Y:S05]  /*0370*/  BSYNC.RECONVERGENT B1 ;  /* 0x0000000000017941 */ /* 0x000fea0003800200 */
.L_x_26:
[----:B------:R-:W-:Y:S01]  /*0380*/  ISETP.LT.OR P0, PT, R13, 0x1, P2 ;  /* 0x000000010d00780c */ /* 0x000fe20001701670 */
[----:B------:R-:W-:Y:S04]  /*0390*/  BSSY.RECONVERGENT B1, `(.L_x_28) ;  /* 0x0000023000017945 */ /* 0x000fe80003800200 */
[----:B------:R-:W-:Y:S08]  /*03a0*/  BSSY.RELIABLE B2, `(.L_x_29) ;  /* 0x0000018000027945 */ /* 0x000ff00003800100 */
[----:B------:R-:W-:Y:S05]  /*03b0*/  @P0 BRA `(.L_x_30) ;  /* 0x0000000000380947 */ /* 0x000fea0003800000 */
[----:B------:R-:W-:-:S13]  /*03c0*/  ISETP.NE.AND P0, PT, R19, RZ, PT ;  /* 0x000000ff1300720c */ /* 0x000fda0003f05270 */
[----:B------:R-:W-:Y:S05]  /*03d0*/  @!P0 BRA `(.L_x_31) ;  /* 0x0000000000188947 */ /* 0x000fea0003800000 */
[----:B------:R-:W0:Y:S01]  /*03e0*/  LDS.U8 R10, [R0+-0x2] ;  /* 0xfffffe00000a7984 */ /* 0x000e220000000000 */
[----:B------:R-:W-:Y:S02]  /*03f0*/  PLOP3.LUT P0, PT, PT, PT, PT, 0x80, 0x8 ;  /* 0x000000000008781c */ /* 0x000fe40003f0f070 */
[----:B0-----:R-:W-:-:S13]  /*0400*/  ISETP.NE.AND P2, PT, R10, 0x30, PT ;  /* 0x000000300a00780c */ /* 0x001fda0003f45270 */
[----:B------:R-:W-:Y:S05]  /*0410*/  @!P2 BREAK.RELIABLE B2 ;  /* 0x000000000002a942 */ /* 0x000fea0003800100 */
[----:B------:R-:W-:Y:S05]  /*0420*/  @!P2 BRA `(.L_x_32) ;  /* 0x000000000064a947 */ /* 0x000fea0003800000 */
[----:B------:R-:W-:Y:S05]  /*0430*/  BRA `(.L_x_33) ;  /* 0x0000000000247947 */ /* 0x000fea0003800000 */
.L_x_31:
[----:B------:R-:W2:Y:S01]  /*0440*/  LDG.E.U8 R10, desc[UR8][R2.64+-0x2] ;  /* 0xfffffe08020a7981 */ /* 0x000ea2000c1e1100 */
[----:B------:R-:W-:Y:S02]  /*0450*/  PLOP3.LUT P0, PT, PT, PT, PT, 0x80, 0x8 ;  /* 0x000000000008781c */ /* 0x000fe40003f0f070 */
[----:B--2---:R-:W-:-:S13]  /*0460*/  ISETP.NE.AND P2, PT, R10, 0x30, PT ;  /* 0x000000300a00780c */ /* 0x004fda0003f45270 */
[----:B------:R-:W-:Y:S05]  /*0470*/  @!P2 BREAK.RELIABLE B2 ;  /* 0x000000000002a942 */ /* 0x000fea0003800100 */
[----:B------:R-:W-:Y:S05]  /*0480*/  @!P2 BRA `(.L_x_32) ;  /* 0x00000000004ca947 */ /* 0x000fea0003800000 */
[----:B------:R-:W-:Y:S05]  /*0490*/  BRA `(.L_x_33) ;  /* 0x00000000000c7947 */ /* 0x000fea0003800000 */
.L_x_30:
[----:B------:R-:W-:Y:S05]  /*04a0*/  @P2 BREAK.RELIABLE B2 ;  /* 0x0000000000022942 */ /* 0x000fea0003800100 */
[----:B------:R-:W-:Y:S01]  /*04b0*/  PLOP3.LUT P0, PT, PT, PT, PT, 0x80, 0x8 ;  /* 0x000000000008781c */ /* 0x000fe20003f0f070 */
[----:B------:R-:W-:-:S12]  /*04c0*/  @P2 BRA `(.L_x_32) ;  /* 0x00000000003c2947 */ /* 0x000fd80003800000 */
.L_x_33:
[----:B------:R-:W-:Y:S01]  /*04d0*/  VIADD R10, R9, 0x1 ;  /* 0x00000001090a7836 */ /* 0x000fe20000000000 */
[----:B------:R-:W-:-:S04]  /*04e0*/  PLOP3.LUT P0, PT, PT, PT, PT, 0x8, 0x80 ;  /* 0x000000000080781c */ /* 0x000fc80003f0e170 */
[----:B------:R-:W-:-:S13]  /*04f0*/  ISETP.GE.U32.AND P2, PT, R10, R7, PT ;  /* 0x000000070a00720c */ /* 0x000fda0003f46070 */
[----:B------:R-:W-:Y:S05]  /*0500*/  @P2 BREAK.RELIABLE B2 ;  /* 0x0000000000022942 */ /* 0x000fea0003800100 */
[----:B------:R-:W-:Y:S05]  /*0510*/  @P2 BRA `(.L_x_32) ;  /* 0x0000000000282947 */ /* 0x000fea0003800000 */
[----:B------:R-:W-:Y:S05]  /*0520*/  BSYNC.RELIABLE B2 ;  /* 0x0000000000027941 */ /* 0x000fea0003800100 */
.L_x_29:
[----:B------:R-:W-:-:S13]  /*0530*/  ISETP.GT.U32.AND P2, PT, R8, 0x4, PT ;  /* 0x000000040800780c */ /* 0x000fda0003f44070 */
[----:B------:R-:W0:Y:S02]  /*0540*/  @!P2 LDS.U8 R7, [R0+0xc] ;  /* 0x00000c000007a984 */ /* 0x000e240000000000 */
[----:B0-----:R-:W-:Y:S01]  /*0550*/  @!P2 ISETP.EQ.AND P0, PT, R7, 0x30, PT ;  /* 0x000000300700a80c */ /* 0x001fe20003f02270 */
[----:B------:R-:W-:-:S12]  /*0560*/  @!P2 BRA `(.L_x_32) ;  /* 0x000000000014a947 */ /* 0x000fd80003800000 */
[----:B------:R-:W-:-:S05]  /*0570*/  IMAD.SHL.U32 R7, R6, 0x2, RZ ;  /* 0x0000000206077824 */ /* 0x000fca00078e00ff */
[----:B------:R-:W-:-:S04]  /*0580*/  IADD3 R12, P0, PT, R7, R2, RZ ;  /* 0x00000002070c7210 */ /* 0x000fc80007f1e0ff */
[----:B------:R-:W-:-:S05]  /*0590*/  LEA.HI.X.SX32 R13, R7, R3, 0x1, P0 ;  /* 0x00000003070d7211 */ /* 0x000fca00000f0eff */
[----:B------:R-:W2:Y:S02]  /*05a0*/  LDG.E.U8 R12, desc[UR8][R12.64] ;  /* 0x000000080c0c7981 */ /* 0x000ea4000c1e1100 */
[----:B--2---:R-:W-:-:S13]  /*05b0*/  ISETP.EQ.AND P0, PT, R12, 0x30, PT ;  /* 0x000000300c00780c */ /* 0x004fda0003f02270 */
.L_x_32:
[----:B------:R-:W-:Y:S05]  /*05c0*/  BSYNC.RECONVERGENT B1 ;  /* 0x0000000000017941 */ /* 0x000fea0003800200 */
.L_x_28:
[----:B------:R-:W-:Y:S01]  /*05d0*/  ISETP.EQ.OR P2, PT, R9, RZ, P0 ;  /* 0x000000ff0900720c */ /* 0x000fe20000742670 */
[----:B------:R-:W-:-:S12]  /*05e0*/  BSSY.RELIABLE B1, `(.L_x_34) ;  /* 0x0000014000017945 */ /* 0x000fd80003800100 */
[----:B------:R-:W-:Y:S05]  /*05f0*/  @P2 BRA `(.L_x_35) ;  /* 0x0000000000402947 */ /* 0x000fea0003800000 */
[----:B------:R-:W-:-:S13]  /*0600*/  ISETP.NE.AND P0, PT, R8, RZ, PT ;  /* 0x000000ff0800720c */ /* 0x000fda0003f05270 */
[----:B------:R-:W-:Y:S05]  /*0610*/  @!P0 BRA `(.L_x_36) ;  /* 0x0000000000148947 */ /* 0x000fea0003800000 */
[----:B------:R-:W0:Y:S02]  /*0620*/  LDS.U8 R6, [R0+-0xc] ;  /* 0xfffff40000067984 */ /* 0x000e240000000000 */
[----:B0-----:R-:W-:-:S13]  /*0630*/  ISETP.NE.AND P0, PT, R6, 0x30, PT ;  /* 0x000000300600780c */ /* 0x001fda0003f05270 */
[----:B------:R-:W-:Y:S05]  /*0640*/  @P0 BREAK.RELIABLE B1 ;  /* 0x0000000000010942 */ /* 0x000fea0003800100 */
[----:B------:R-:W-:Y:S05]  /*0650*/  @!P0 BRA `(.L_x_37) ;  /* 0x0000000000308947 */ /* 0x000fea0003800000 */
[----:B------:R-:W-:Y:S05]  /*0660*/  BRA `(.L_x_25) ;  /* 0x0000000000647947 */ /* 0x000fea0003800000 */
.L_x_36:
[----:B------:R-:W-:-:S04]  /*0670*/  IMAD.IADD R6, R11, 0x1, -R6 ;  /* 0x000000010b067824 */ /* 0x000fc800078e0a06 */
[----:B------:R-:W-:-:S05]  /*0680*/  IMAD.SHL.U32 R7, R6, 0x2, RZ ;  /* 0x0000000206077824 */ /* 0x000fca00078e00ff */
[----:B------:R-:W-:-:S04]  /*0690*/  IADD3 R6, P0, PT, R7, UR10, RZ ;  /* 0x0000000a07067c10 */ /* 0x000fc8000ff1e0ff */
[----:B------:R-:W-:-:S05]  /*06a0*/  LEA.HI.X.SX32 R7, R7, UR11, 0x1, P0 ;  /* 0x0000000b07077c11 */ /* 0x000fca00080f0eff */
[----:B------:R-:W2:Y:S02]  /*06b0*/  LDG.E.U8 R6, desc[UR8][R6.64] ;  /* 0x0000000806067981 */ /* 0x000ea4000c1e1100 */
[----:B--2---:R-:W-:-:S13]  /*06c0*/  ISETP.NE.AND P0, PT, R6, 0x30, PT ;  /* 0x000000300600780c */ /* 0x004fda0003f05270 */
[----:B------:R-:W-:Y:S05]  /*06d0*/  @P0 BREAK.RELIABLE B1 ;  /* 0x0000000000010942 */ /* 0x000fea0003800100 */
[----:B------:R-:W-:Y:S05]  /*06e0*/  @!P0 BRA `(.L_x_37) ;  /* 0x00000000000c8947 */ /* 0x000fea0003800000 */
[----:B------:R-:W-:Y:S05]  /*06f0*/  BRA `(.L_x_25) ;  /* 0x0000000000407947 */ /* 0x000fea0003800000 */
.L_x_35:
[----:B------:R-:W-:Y:S05]  /*0700*/  @!P0 BREAK.RELIABLE B1 ;  /* 0x0000000000018942 */ /* 0x000fea0003800100 */
[----:B------:R-:W-:Y:S05]  /*0710*/  @!P0 BRA `(.L_x_25) ;  /* 0x0000000000388947 */ /* 0x000fea0003800000 */
.L_x_37:
[----:B------:R-:W-:Y:S05]  /*0720*/  BSYNC.RELIABLE B1 ;  /* 0x0000000000017941 */ /* 0x000fea0003800100 */
.L_x_34:
[----:B------:R-:W0:Y:S01]  /*0730*/  S2R R6, SR_LANEID ;  /* 0x0000000000067919 */ /* 0x000e220000000000 */
[----:B------:R-:W-:Y:S01]  /*0740*/  VOTEU.ANY UR6, UPT, PT ;  /* 0x0000000000067886 */ /* 0x000fe200038e0100 */
[----:B------:R-:W-:Y:S01]  /*0750*/  IMAD.U32 R7, RZ, RZ, UR5 ;  /* 0x00000005ff077e24 */ /* 0x000fe2000f8e00ff */
[----:B------:R-:W-:Y:S02]  /*0760*/  UFLO.U32 UR7, UR6 ;  /* 0x00000006000772bd */ /* 0x000fe400080e0000 */
[----:B------:R-:W1:Y:S01]  /*0770*/  POPC R9, UR6 ;  /* 0x0000000600097d09 */ /* 0x000e620008000000 */
[----:B------:R-:W-:Y:S02]  /*0780*/  IMAD.MOV.U32 R8, RZ, RZ, 0x30 ;  /* 0x00000030ff087424 */ /* 0x000fe400078e00ff */
[----:B-1----:R-:W-:Y:S01]  /*0790*/  IMAD.MOV R11, RZ, RZ, -R9 ;  /* 0x000000ffff0b7224 */ /* 0x002fe200078e0a09 */
[----:B0-----:R-:W-:Y:S01]  /*07a0*/  ISETP.EQ.U32.AND P0, PT, R6, UR7, PT ;  /* 0x0000000706007c0c */ /* 0x001fe2000bf02070 */
[----:B------:R-:W-:-:S12]  /*07b0*/  IMAD.U32 R6, RZ, RZ, UR4 ;  /* 0x00000004ff067e24 */ /* 0x000fd8000f8e00ff */
[----:B------:R-:W-:Y:S04]  /*07c0*/  @P0 REDG.E.ADD.STRONG.GPU desc[UR8][R6.64+-0x4], R9 ;  /* 0xfffffc090600098e */ /* 0x000fe8000c12e108 */
[----:B------:R0:W-:Y:S02]  /*07d0*/  @P0 REDG.E.ADD.STRONG.GPU desc[UR8][R4.64], R11 ;  /* 0x0000000b0400098e */ /* 0x0001e4000c12e108 */
[----:B0-----:R-:W-:-:S05]  /*07e0*/  PRMT R5, R8, 0x7610, R5 ;  /* 0x0000761008057816 */ /* 0x001fca0000000005 */
[----:B------:R1:W-:Y:S02]  /*07f0*/  STS.U8 [R0], R5 ;  /* 0x0000000500007388 */ /* 0x0003e40000000000 */
.L_x_25:
[----:B------:R-:W-:Y:S05]  /*0800*/  BSYNC.RECONVERGENT B0 ;  /* 0x0000000000007941 */ /* 0x000fea0003800200 */
.L_x_24:
[----:B------:R-:W-:Y:S05]  /*0810*/  WARPSYNC.ALL ;  /* 0x0000000000007948 */ /* 0x000fea0003800000 */
[----:B------:R-:W-:Y:S06]  /*0820*/  BAR.SYNC.DEFER_BLOCKING 0x0 ;  /* 0x0000000000007b1d */ /* 0x000fec0000010000 */
[----:B------:R-:W-:Y:S05]  /*0830*/  @!P1 EXIT ;  /* 0x000000000000994d */ /* 0x000fea0003800000 */
[----:B01----:R-:W0:Y:S04]  /*0840*/  LDS.U8 R5, [R0] ;  /* 0x0000000000057984 */ /* 0x003e280000000000 */
[----:B------:R-:W1:Y:S04]  /*0850*/  LDS.U8 R7, [R0+0x1] ;  /* 0x0000010000077984 */ /* 0x000e680000000000 */
[----:B0-----:R-:W-:Y:S04]  /*0860*/  STG.E.U8 desc[UR8][R2.64], R5 ;  /* 0x0000000502007986 */ /* 0x001fe8000c101108 */
[----:B-1----:R-:W-:Y:S01]  /*0870*/  STG.E.U8 desc[UR8][R2.64+0x1], R7 ;  /* 0x0000010702007986 */ /* 0x002fe2000c101108 */
[----:B------:R-:W-:Y:S05]  /*0880*/  EXIT ;  /* 0x000000000000794d */ /* 0x000fea0003800000 */
.L_x_38:
        /* <DEDUP_REMOVED lines=15> */
.L_x_69:


//--------------------- .text._Z12bajar_fichasPc  --------------------------
	.section	.text._Z12bajar_fichasPc,"ax",@progbits
	.align	128
        .global         _Z12bajar_fichasPc
        .type           _Z12bajar_fichasPc,@function
        .size           _Z12bajar_fichasPc,(.L_x_70 - _Z12bajar_fichasPc)
        .other          _Z12bajar_fichasPc,@"STO_CUDA_ENTRY STV_DEFAULT"
_Z12bajar_fichasPc:
.text._Z12bajar_fichasPc:
[----:B------:R-:W-:Y:S01]  /*0000*/  LDC R1, c[0x0][0x37c] ;  /* 0x0000df00ff017b82 */ /* 0x000fe20000000800 */
[----:B------:R-:W0:Y:S07]  /*0010*/  S2R R2, SR_TID.Y ;  /* 0x0000000000027919 */ /* 0x000e2e0000002200 */
[----:B------:R-:W1:Y:S01]  /*0020*/  LDC R0, c[0x0][0x360] ;  /* 0x0000d800ff007b82 */ /* 0x000e620000000800 */
[----:B------:R-:W2:Y:S01]  /*0030*/  LDCU.64 UR4, c[0x3][0x48] ;  /* 0x00c00900ff0477ac */ /* 0x000ea20008000a00 */
[----:B------:R-:W1:Y:S06]  /*0040*/  S2R R5, SR_TID.X ;  /* 0x0000000000057919 */ /* 0x000e6c0000002100 */
[----:B------:R-:W0:Y:S08]  /*0050*/  S2UR UR7, SR_CTAID.Y ;  /* 0x00000000000779c3 */ /* 0x000e300000002600 */
[----:B------:R-:W0:Y:S08]  /*0060*/  LDC R3, c[0x0][0x364] ;  /* 0x0000d900ff037b82 */ /* 0x000e300000000800 */
[----:B------:R-:W1:Y:S01]  /*0070*/  S2UR UR6, SR_CTAID.X ;  /* 0x00000000000679c3 */ /* 0x000e620000002500 */
[----:B0-----:R-:W-:-:S05]  /*0080*/  IMAD R3, R3, UR7, R2 ;  /* 0x0000000703037c24 */ /* 0x001fca000f8e0202 */
[----:B--2---:R-:W-:Y:S01]  /*0090*/  ISETP.GE.AND P0, PT, R3, UR5, PT ;  /* 0x0000000503007c0c */ /* 0x004fe2000bf06270 */
[----:B-1----:R-:W-:-:S05]  /*00a0*/  IMAD R0, R0, UR6, R5 ;  /* 0x0000000600007c24 */ /* 0x002fca000f8e0205 */
[----:B------:R-:W-:-:S13]  /*00b0*/  ISETP.GE.OR P0, PT, R0, UR4, P0 ;  /* 0x0000000400007c0c */ /* 0x000fda0008706670 */
[----:B------:R-:W-:Y:S05]  /*00c0*/  @P0 EXIT ;  /* 0x000000000000094d */ /* 0x000fea0003800000 */
[----:B------:R-:W-:Y:S01]  /*00d0*/  IMAD R0, R3, UR4, R0 ;  /* 0x0000000403007c24 */ /* 0x000fe2000f8e0200 */
[----:B------:R-:W-:-:S04]  /*00e0*/  UIADD3 UR6, UPT, UPT, UR5, -0x1, URZ ;  /* 0xffffffff05067890 */ /* 0x000fc8000fffe0ff */
[----:B------:R-:W-:-:S04]  /*00f0*/  ISETP.GE.AND P0, PT, R0, UR4, PT ;  /* 0x0000000400007c0c */ /* 0x000fc8000bf06270 */
[----:B------:R-:W-:-:S13]  /*0100*/  ISETP.NE.OR P0, PT, R3, UR6, !P0 ;  /* 0x0000000603007c0c */ /* 0x000fda000c705670 */
[----:B------:R-:W-:Y:S05]  /*0110*/  @P0 EXIT ;  /* 0x000000000000094d */ /* 0x000fea0003800000 */
[----:B------:R-:W0:Y:S01]  /*0120*/  LDC.64 R8, c[0x0][0x380] ;  /* 0x0000e000ff087b82 */ /* 0x000e220000000a00 */
[----:B------:R-:W-:Y:S01]  /*0130*/  IMAD.SHL.U32 R0, R0, 0x2, RZ ;  /* 0x0000000200007824 */ /* 0x000fe200078e00ff */
[----:B------:R-:W1:Y:S01]  /*0140*/  LDCU.64 UR6, c[0x0][0x358] ;  /* 0x00006b00ff0677ac */ /* 0x000e620008000a00 */
[----:B------:R-:W-:-:S12]  /*0150*/  USHF.L.U32 UR4, UR4, 0x1, URZ ;  /* 0x0000000104047899 */ /* 0x000fd800080006ff */
.L_x_41:
[----:B0-----:R-:W-:-:S04]  /*0160*/  IADD3 R2, P0, PT, R0, R8, RZ ;  /* 0x0000000800027210 */ /* 0x001fc80007f1e0ff */
[----:B------:R-:W-:-:S05]  /*0170*/  LEA.HI.X.SX32 R3, R0, R9, 0x1, P0 ;  /* 0x0000000900037211 */ /* 0x000fca00000f0eff */
[----:B-1----:R-:W2:Y:S01]  /*0180*/  LDG.E.U8 R4, desc[UR6][R2.64] ;  /* 0x0000000602047981 */ /* 0x002ea2000c1e1100 */
[----:B------:R-:W-:Y:S01]  /*0190*/  BSSY.RECONVERGENT B0, `(.L_x_39) ;  /* 0x000000f000007945 */ /* 0x000fe20003800200 */
[----:B--2---:R-:W-:-:S13]  /*01a0*/  ISETP.NE.AND P0, PT, R4, 0x30, PT ;  /* 0x000000300400780c */ /* 0x004fda0003f05270 */
[----:B------:R-:W-:Y:S05]  /*01b0*/  @P0 BRA `(.L_x_40) ;  /* 0x0000000000300947 */ /* 0x000fea0003800000 */
[----:B------:R-:W-:-:S05]  /*01c0*/  VIADD R5, R0, -UR4 ;  /* 0x8000000400057c36 */ /* 0x000fca0008000000 */
[----:B------:R-:W-:-:S04]  /*01d0*/  IADD3 R4, P0, PT, R5, R8, RZ ;  /* 0x0000000805047210 */ /* 0x000fc80007f1e0ff */
[----:B------:R-:W-:-:S05]  /*01e0*/  LEA.HI.X.SX32 R5, R5, R9, 0x1, P0 ;  /* 0x0000000905057211 */ /* 0x000fca00000f0eff */
[----:B------:R-:W2:Y:S02]  /*01f0*/  LDG.E.U8 R11, desc[UR6][R4.64] ;  /* 0x00000006040b7981 */ /* 0x000ea4000c1e1100 */
[----:B--2---:R-:W-:-:S13]  /*0200*/  ISETP.NE.AND P0, PT, R11, 0x30, PT ;  /* 0x000000300b00780c */ /* 0x004fda0003f05270 */
[----:B------:R-:W-:Y:S05]  /*0210*/  @!P0 BRA `(.L_x_40) ;  /* 0x0000000000188947 */ /* 0x000fea0003800000 */
[----:B------:R0:W-:Y:S04]  /*0220*/  STG.E.U8 desc[UR6][R2.64], R11 ;  /* 0x0000000b02007986 */ /* 0x0001e8000c101106 */
[----:B------:R-:W2:Y:S01]  /*0230*/  LDG.E.U8 R7, desc[UR6][R4.64+0x1] ;  /* 0x0000010604077981 */ /* 0x000ea2000c1e1100 */
[----:B------:R-:W-:-:S03]  /*0240*/  IMAD.MOV.U32 R6, RZ, RZ, 0x30 ;  /* 0x00000030ff067424 */ /* 0x000fc600078e00ff */
[----:B--2---:R0:W-:Y:S04]  /*0250*/  STG.E.U8 desc[UR6][R2.64+0x1], R7 ;  /* 0x0000010702007986 */ /* 0x0041e8000c101106 */
[----:B------:R0:W-:Y:S04]  /*0260*/  STG.E.U8 desc[UR6][R4.64], R6 ;  /* 0x0000000604007986 */ /* 0x0001e8000c101106 */
[----:B------:R0:W-:Y:S02]  /*0270*/  STG.E.U8 desc[UR6][R4.64+0x1], R6 ;  /* 0x0000010604007986 */ /* 0x0001e4000c101106 */
.L_x_40:
[----:B------:R-:W-:Y:S05]  /*0280*/  BSYNC.RECONVERGENT B0 ;  /* 0x0000000000007941 */ /* 0x000fea0003800200 */
.L_x_39:
[----:B------:R-:W-:-:S05]  /*0290*/  VIADD R0, R0, -UR4 ;  /* 0x8000000400007c36 */ /* 0x000fca0008000000 */
[----:B------:R-:W-:-:S13]  /*02a0*/  ISETP.GE.AND P0, PT, R0, UR4, PT ;  /* 0x0000000400007c0c */ /* 0x000fda000bf06270 */
[----:B------:R-:W-:Y:S05]  /*02b0*/  @P0 BRA `(.L_x_41) ;  /* 0xfffffffc00a80947 */ /* 0x000fea000383ffff */
[----:B------:R-:W-:Y:S05]  /*02c0*/  EXIT ;  /* 0x000000000000794d */ /* 0x000fea0003800000 */
.L_x_42:
        /* <DEDUP_REMOVED lines=11> */
.L_x_70:


//--------------------- .text._Z14generar_fichasPcP17curandStateXORWOWPi --------------------------
	.section	.text._Z14generar_fichasPcP17curandStateXORWOWPi,"ax",@progbits
	.align	128
        .global         _Z14generar_fichasPcP17curandStateXORWOWPi
        .type           _Z14generar_fichasPcP17curandStateXORWOWPi,@function
        .size           _Z14generar_fichasPcP17curandStateXORWOWPi,(.L_x_71 - _Z14generar_fichasPcP17curandStateXORWOWPi)
        .other          _Z14generar_fichasPcP17curandStateXORWOWPi,@"STO_CUDA_ENTRY STV_DEFAULT"
_Z14generar_fichasPcP17curandStateXORWOWPi:
.text._Z14generar_fichasPcP17curandStateXORWOWPi:
        /* <DEDUP_REMOVED lines=21> */
[----:B------:R-:W-:Y:S01]  /*0150*/  ISETP.GE.AND P1, PT, R5, R12, PT ;  /* 0x0000000c0500720c */ /* 0x000fe20003f26270 */
[----:B------:R-:W-:Y:S01]  /*0160*/  UMOV UR4, 0x400 ;  /* 0x0000040000047882 */ /* 0x000fe20000000000 */
[----:B------:R-:W-:Y:S01]  /*0170*/  IMAD R0, R6, UR6, R11 ;  /* 0x0000000606007c24 */ /* 0x000fe2000f8e020b */
[----:B------:R-:W-:Y:S01]  /*0180*/  BSSY.RECONVERGENT B0, `(.L_x_43) ;  /* 0x000003f000007945 */ /* 0x000fe20003800200 */
[----:B------:R-:W-:Y:S01]  /*0190*/  ISETP.LT.OR P1, PT, R13, 0x1, P1 ;  /* 0x000000010d00780c */ /* 0x000fe20000f21670 */
[----:B------:R-:W-:-:S03]  /*01a0*/  IMAD.MOV.U32 R5, RZ, RZ, 0x30 ;  /* 0x00000030ff057424 */ /* 0x000fc600078e00ff */
[----:B------:R-:W-:Y:S01]  /*01b0*/  ISETP.NE.OR P1, PT, R4, RZ, P1 ;  /* 0x000000ff0400720c */ /* 0x000fe20000f25670 */
        /* <DEDUP_REMOVED lines=8> */
[----:B------:R-:W-:Y:S05]  /*0240*/  @P1 BRA `(.L_x_44) ;  /* 0x0000000000c81947 */ /* 0x000fea0003800000 */
[----:B0-----:R-:W0:Y:S02]  /*0250*/  LDS.U8 R4, [R0] ;  /* 0x0000000000047984 */ /* 0x001e240000000000 */
[----:B0-----:R-:W-:-:S13]  /*0260*/  ISETP.NE.AND P1, PT, R4, 0x30, PT ;  /* 0x000000300400780c */ /* 0x001fda0003f25270 */
[----:B------:R-:W-:Y:S05]  /*0270*/  @P1 BRA `(.L_x_44) ;  /* 0x0000000000bc1947 */ /* 0x000fea0003800000 */
[----:B------:R-:W0:Y:S01]  /*0280*/  LDC.64 R8, c[0x0][0x388] ;  /* 0x0000e200ff087b82 */ /* 0x000e220000000a00 */
[----:B------:R-:W1:Y:S01]  /*0290*/  S2R R19, SR_LANEID ;  /* 0x0000000000137919 */ /* 0x000e620000000000 */
[----:B------:R-:W2:Y:S01]  /*02a0*/  LDCU.64 UR6, c[0x0][0x390] ;  /* 0x00007200ff0677ac */ /* 0x000ea20008000a00 */
[----:B0-----:R-:W-:-:S05]  /*02b0*/  IMAD.WIDE.U32 R8, R11, 0x30, R8 ;  /* 0x000000300b087825 */ /* 0x001fca00078e0008 */
[----:B------:R-:W3:Y:S04]  /*02c0*/  LDG.E.64 R14, desc[UR8][R8.64] ;  /* 0x00000008080e7981 */ /* 0x000ee8000c1e1b00 */
[----:B------:R-:W4:Y:S04]  /*02d0*/  LDG.E.64 R10, desc[UR8][R8.64+0x10] ;  /* 0x00001008080a7981 */ /* 0x000f28000c1e1b00 */
[----:B------:R-:W5:Y:S04]  /*02e0*/  LDG.E.64 R12, desc[UR8][R8.64+0x8] ;  /* 0x00000808080c7981 */ /* 0x000f68000c1e1b00 */
[----:B------:R-:W5:Y:S04]  /*02f0*/  LDG.E.64 R4, desc[UR8][R8.64+0x18] ;  /* 0x0000180808047981 */ /* 0x000f68000c1e1b00 */
[----:B------:R-:W5:Y:S04]  /*0300*/  LDG.E R17, desc[UR8][R8.64+0x20] ;  /* 0x0000200808117981 */ /* 0x000f68000c1e1900 */
[----:B------:R-:W5:Y:S01]  /*0310*/  LDG.E.64 R6, desc[UR8][R8.64+0x28] ;  /* 0x0000280808067981 */ /* 0x000f62000c1e1b00 */
[----:B------:R-:W-:Y:S01]  /*0320*/  VOTEU.ANY UR4, UPT, PT ;  /* 0x0000000000047886 */ /* 0x000fe200038e0100 */
[----:B--2---:R-:W-:-:S02]  /*0330*/  UIADD3 UR5, UP0, UPT, UR6, 0x4, URZ ;  /* 0x0000000406057890 */ /* 0x004fc4000ff1e0ff */
[----:B------:R-:W-:Y:S02]  /*0340*/  UFLO.U32 UR10, UR4 ;  /* 0x00000004000a72bd */ /* 0x000fe400080e0000 */
[----:B------:R-:W-:Y:S02]  /*0350*/  UIADD3.X UR6, UPT, UPT, URZ, UR7, URZ, UP0, !UPT ;  /* 0x00000007ff067290 */ /* 0x000fe400087fe4ff */
[----:B------:R-:W-:Y:S02]  /*0360*/  UPOPC UR4, UR4 ;  /* 0x00000004000472bf */ /* 0x000fe40008000000 */
[----:B-1----:R-:W-:-:S04]  /*0370*/  ISETP.EQ.U32.AND P1, PT, R19, UR10, PT ;  /* 0x0000000a13007c0c */ /* 0x002fc8000bf22070 */
[----:B------:R-:W-:-:S05]  /*0380*/  IMAD R19, RZ, RZ, -UR4 ;  /* 0x80000004ff137e24 */ /* 0x000fca000f8e02ff */
[----:B------:R-:W0:Y:S01]  /*0390*/  LDCU UR4, c[0x3][0x50] ;  /* 0x00c00a00ff0477ac */ /* 0x000e220008000800 */
[----:B---3--:R-:W-:Y:S02]  /*03a0*/  SHF.R.U32.HI R16, RZ, 0x2, R15 ;  /* 0x00000002ff107819 */ /* 0x008fe4000001160f */
[----:B------:R-:W-:Y:S02]  /*03b0*/  IADD3 R14, PT, PT, R14, 0x587c5, RZ ;  /* 0x000587c50e0e7810 */ /* 0x000fe40007ffe0ff */
[----:B------:R-:W-:Y:S01]  /*03c0*/  LOP3.LUT R16, R16, R15, RZ, 0x3c, !PT ;  /* 0x0000000f10107212 */ /* 0x000fe200078e3cff */
[----:B----4-:R-:W-:Y:S02]  /*03d0*/  IMAD.SHL.U32 R18, R11, 0x10, RZ ;  /* 0x000000100b127824 */ /* 0x010fe400078e00ff */
[----:B------:R-:W-:Y:S01]  /*03e0*/  IMAD.MOV.U32 R20, RZ, RZ, R11 ;  /* 0x000000ffff147224 */ /* 0x000fe200078e000b */
[----:B------:R-:W-:-:S04]  /*03f0*/  SHF.L.U32 R15, R16, 0x1, RZ ;  /* 0x00000001100f7819 */ /* 0x000fc800000006ff */
[----:B------:R-:W-:Y:S01]  /*0400*/  LOP3.LUT R15, R11, R18, R15, 0x96, !PT ;  /* 0x000000120b0f7212 */ /* 0x000fe200078e960f */
[----:B-----5:R-:W-:Y:S01]  /*0410*/  STG.E.64 desc[UR8][R8.64+0x18], R4 ;  /* 0x0000180408007986 */ /* 0x020fe2000c101b08 */
[----:B------:R-:W-:Y:S02]  /*0420*/  MOV R11, UR6 ;  /* 0x00000006000b7c02 */ /* 0x000fe40008000f00 */
[----:B------:R-:W-:Y:S01]  /*0430*/  LOP3.LUT R21, R15, R16, RZ, 0x3c, !PT ;  /* 0x000000100f157212 */ /* 0x000fe200078e3cff */
[----:B------:R-:W-:Y:S01]  /*0440*/  IMAD.MOV.U32 R15, RZ, RZ, R12 ;  /* 0x000000ffff0f7224 */ /* 0x000fe200078e000c */
[----:B------:R-:W-:Y:S01]  /*0450*/  STG.E desc[UR8][R8.64+0x20], R17 ;  /* 0x0000201108007986 */ /* 0x000fe2000c101908 */
[----:B------:R-:W-:Y:S02]  /*0460*/  IMAD.MOV.U32 R12, RZ, RZ, R13 ;  /* 0x000000ffff0c7224 */ /* 0x000fe400078e000d */
[----:B------:R-:W-:Y:S01]  /*0470*/  IMAD.MOV.U32 R13, RZ, RZ, R10 ;  /* 0x000000ffff0d7224 */ /* 0x000fe200078e000a */
[----:B------:R1:W-:Y:S01]  /*0480*/  STG.E.64 desc[UR8][R8.64], R14 ;  /* 0x0000000e08007986 */ /* 0x0003e2000c101b08 */
[----:B------:R-:W-:-:S03]  /*0490*/  IMAD.U32 R10, RZ, RZ, UR5 ;  /* 0x00000005ff0a7e24 */ /* 0x000fc6000f8e00ff */
[----:B------:R2:W-:Y:S04]  /*04a0*/  STG.E.64 desc[UR8][R8.64+0x8], R12 ;  /* 0x0000080c08007986 */ /* 0x0005e8000c101b08 */
[----:B------:R3:W-:Y:S04]  /*04b0*/  STG.E.64 desc[UR8][R8.64+0x10], R20 ;  /* 0x0000101408007986 */ /* 0x0007e8000c101b08 */
[----:B------:R3:W-:Y:S04]  /*04c0*/  STG.E.64 desc[UR8][R8.64+0x28], R6 ;  /* 0x0000280608007986 */ /* 0x0007e8000c101b08 */
[----:B------:R3:W-:Y:S01]  /*04d0*/  @P1 REDG.E.ADD.STRONG.GPU desc[UR8][R10.64], R19 ;  /* 0x000000130a00198e */ /* 0x0007e2000c12e108 */
[----:B-1----:R-:W-:-:S02]  /*04e0*/  HFMA2 R15, -RZ, RZ, 0.1171875, 0 ;  /* 0x2f800000ff0f7431 */ /* 0x002fc400000001ff */
[----:B--2---:R-:W-:Y:S01]  /*04f0*/  IMAD.IADD R12, R21, 0x1, R14 ;  /* 0x00000001150c7824 */ /* 0x004fe200078e020e */
[----:B0-----:R-:W-:-:S04]  /*0500*/  I2FP.F32.S32 R13, UR4 ;  /* 0x00000004000d7c45 */ /* 0x001fc80008201400 */
[----:B------:R-:W-:-:S05]  /*0510*/  I2FP.F32.U32 R12, R12 ;  /* 0x0000000c000c7245 */ /* 0x000fca0000201000 */
[----:B------:R-:W-:-:S04]  /*0520*/  FFMA R12, R12, R15, 1.1641532182693481445e-10 ;  /* 0x2f0000000c0c7423 */ /* 0x000fc8000000000f */
[----:B------:R-:W-:-:S06]  /*0530*/  FMUL R12, R12, R13 ;  /* 0x0000000d0c0c7220 */ /* 0x000fcc0000400000 */
[----:B------:R-:W0:Y:S02]  /*0540*/  F2I.TRUNC.NTZ R12, R12 ;  /* 0x0000000c000c7305 */ /* 0x000e24000020f100 */
[----:B0-----:R-:W-:-:S05]  /*0550*/  VIADD R5, R12, 0x1 ;  /* 0x000000010c057836 */ /* 0x001fca0000000000 */
[----:B------:R3:W-:Y:S02]  /*0560*/  STS.U8 [R0], R5 ;  /* 0x0000000500007388 */ /* 0x0007e40000000000 */
.L_x_44:
[----:B------:R-:W-:Y:S05]  /*0570*/  BSYNC.RECONVERGENT B0 ;  /* 0x0000000000007941 */ /* 0x000fea0003800200 */
.L_x_43:
[----:B------:R-:W-:Y:S06]  /*0580*/  BAR.SYNC.DEFER_BLOCKING 0x0 ;  /* 0x0000000000007b1d */ /* 0x000fec0000010000 */
[----:B------:R-:W-:Y:S05]  /*0590*/  @!P0 EXIT ;  /* 0x000000000000894d */ /* 0x000fea0003800000 */
[----:B---3--:R-:W1:Y:S04]  /*05a0*/  LDS.U8 R5, [R0] ;  /* 0x0000000000057984 */ /* 0x008e680000000000 */
[----:B-1----:R-:W-:Y:S01]  /*05b0*/  STG.E.U8 desc[UR8][R2.64], R5 ;  /* 0x0000000502007986 */ /* 0x002fe2000c101108 */
[----:B------:R-:W-:Y:S05]  /*05c0*/  EXIT ;  /* 0x000000000000794d */ /* 0x000fea0003800000 */
.L_x_45:
        /* <DEDUP_REMOVED lines=11> */
.L_x_71:


//--------------------- .text._Z12setup_kernelP17curandStateXORWOWm --------------------------
	.section	.text._Z12setup_kernelP17curandStateXORWOWm,"ax",@progbits
	.align	128
        .global         _Z12setup_kernelP17curandStateXORWOWm
        .type           _Z12setup_kernelP17curandStateXORWOWm,@function
        .size           _Z12setup_kernelP17curandStateXORWOWm,(.L_x_72 - _Z12setup_kernelP17curandStateXORWOWm)
        .other          _Z12setup_kernelP17curandStateXORWOWm,@"STO_CUDA_ENTRY STV_DEFAULT"
_Z12setup_kernelP17curandStateXORWOWm:
.text._Z12setup_kernelP17curandStateXORWOWm:
[----:B------:R-:W-:Y:S01]  /*0000*/  LDC R1, c[0x0][0x37c] ;  /* 0x0000df00ff017b82 */ /* 0x000fe20000000800 */
[----:B------:R-:W0:Y:S07]  /*0010*/  S2R R2, SR_TID.Y ;  /* 0x0000000000027919 */ /* 0x000e2e0000002200 */
[----:B------:R-:W1:Y:S01]  /*0020*/  LDC R0, c[0x0][0x360] ;  /* 0x0000d800ff007b82 */ /* 0x000e620000000800 */
[----:B------:R-:W2:Y:S01]  /*0030*/  LDCU.64 UR6, c[0x3][0x48] ;  /* 0x00c00900ff0677ac */ /* 0x000ea20008000a00 */
[----:B------:R-:W1:Y:S06]  /*0040*/  S2R R5, SR_TID.X ;  /* 0x0000000000057919 */ /* 0x000e6c0000002100 */
[----:B------:R-:W0:Y:S08]  /*0050*/  S2UR UR5, SR_CTAID.Y ;  /* 0x00000000000579c3 */ /* 0x000e300000002600 */
[----:B------:R-:W0:Y:S01]  /*0060*/  LDC R3, c[0x0][0x364] ;  /* 0x0000d900ff037b82 */ /* 0x000e220000000800 */
[----:B--2---:R-:W-:-:S07]  /*0070*/  ISETP.LT.AND P0, PT, RZ, UR7, PT ;  /* 0x00000007ff007c0c */ /* 0x004fce000bf01270 */
[----:B------:R-:W1:Y:S01]  /*0080*/  S2UR UR4, SR_CTAID.X ;  /* 0x00000000000479c3 */ /* 0x000e620000002500 */
[----:B0-----:R-:W-:-:S05]  /*0090*/  IMAD R3, R3, UR5, R2 ;  /* 0x0000000503037c24 */ /* 0x001fca000f8e0202 */
[----:B------:R-:W-:Y:S01]  /*00a0*/  ISETP.EQ.AND P0, PT, R3, RZ, P0 ;  /* 0x000000ff0300720c */ /* 0x000fe20000702270 */
[----:B-1----:R-:W-:-:S04]  /*00b0*/  IMAD R0, R0, UR4, R5 ;  /* 0x0000000400007c24 */ /* 0x002fc8000f8e0205 */
[----:B------:R-:W-:Y:S01]  /*00c0*/  IMAD R13, R3, UR6, R0 ;  /* 0x00000006030d7c24 */ /* 0x000fe2000f8e0200 */
[----:B------:R-:W-:-:S13]  /*00d0*/  ISETP.GE.OR P0, PT, R0, UR6, !P0 ;  /* 0x0000000600007c0c */ /* 0x000fda000c706670 */
[----:B------:R-:W-:Y:S05]  /*00e0*/  @P0 EXIT ;  /* 0x000000000000094d */ /* 0x000fea0003800000 */
[----:B------:R-:W0:Y:S01]  /*00f0*/  LDC.64 R2, c[0x0][0x388] ;  /* 0x0000e200ff027b82 */ /* 0x000e220000000a00 */
[----:B------:R-:W1:Y:S01]  /*0100*/  LDCU.64 UR4, c[0x0][0x358] ;  /* 0x00006b00ff0477ac */ /* 0x000e620008000a00 */
[----:B------:R-:W-:Y:S01]  /*0110*/  ISETP.NE.AND P0, PT, R13, RZ, PT ;  /* 0x000000ff0d00720c */ /* 0x000fe20003f05270 */
[----:B------:R-:W-:Y:S05]  /*0120*/  BSSY.RECONVERGENT B0, `(.L_x_46) ;  /* 0x00000e1000007945 */ /* 0x000fea0003800200 */
[----:B------:R-:W2:Y:S01]  /*0130*/  LDC.64 R6, c[0x0][0x380] ;  /* 0x0000e000ff067b82 */ /* 0x000ea20000000a00 */
[----:B0-----:R-:W-:Y:S02]  /*0140*/  LOP3.LUT R0, R2, 0xaad26b49, RZ, 0x3c, !PT ;  /* 0xaad26b4902007812 */ /* 0x001fe400078e3cff */
[----:B------:R-:W-:-:S03]  /*0150*/  LOP3.LUT R2, R3, 0xf7dcefdd, RZ, 0x3c, !PT ;  /* 0xf7dcefdd03027812 */ /* 0x000fc600078e3cff */
[----:B------:R-:W-:Y:S02]  /*0160*/  IMAD R0, R0, 0x4182bed5, RZ ;  /* 0x4182bed500007824 */ /* 0x000fe400078e02ff */
[----:B------:R-:W-:Y:S02]  /*0170*/  IMAD R3, R2, -0x658354e5, RZ ;  /* 0x9a7cab1b02037824 */ /* 0x000fe400078e02ff */
[----:B--2---:R-:W-:Y:S01]  /*0180*/  IMAD.WIDE R6, R13, 0x30, R6 ;  /* 0x000000300d067825 */ /* 0x004fe200078e0206 */
[C---:B------:R-:W-:Y:S02]  /*0190*/  LOP3.LUT R8, R0.reuse, 0x159a55e5, RZ, 0x3c, !PT ;  /* 0x159a55e500087812 */ /* 0x040fe400078e3cff */
[C---:B------:R-:W-:Y:S01]  /*01a0*/  IADD3 R4, PT, PT, R0.reuse, 0x64f0c9, R3 ;  /* 0x0064f0c900047810 */ /* 0x040fe20007ffe003 */
[C---:B------:R-:W-:Y:S01]  /*01b0*/  VIADD R5, R0.reuse, 0x75bcd15 ;  /* 0x075bcd1500057836 */ /* 0x040fe20000000000 */
[----:B------:R-:W-:Y:S01]  /*01c0*/  LOP3.LUT R10, R3, 0x5491333, RZ, 0x3c, !PT ;  /* 0x05491333030a7812 */ /* 0x000fe200078e3cff */
[----:B------:R-:W-:-:S02]  /*01d0*/  VIADD R11, R0, 0x583f19 ;  /* 0x00583f19000b7836 */ /* 0x000fc40000000000 */
[----:B------:R-:W-:Y:S01]  /*01e0*/  VIADD R9, R3, 0x1f123bb5 ;  /* 0x1f123bb503097836 */ /* 0x000fe20000000000 */
[----:B-1----:R0:W-:Y:S04]  /*01f0*/  STG.E.64 desc[UR4][R6.64], R4 ;  /* 0x0000000406007986 */ /* 0x0021e8000c101b04 */
[----:B------:R0:W-:Y:S04]  /*0200*/  STG.E.64 desc[UR4][R6.64+0x8], R8 ;  /* 0x0000080806007986 */ /* 0x0001e8000c101b04 */
[----:B------:R0:W-:Y:S01]  /*0210*/  STG.E.64 desc[UR4][R6.64+0x10], R10 ;  /* 0x0000100a06007986 */ /* 0x0001e2000c101b04 */
[----:B------:R-:W-:Y:S05]  /*0220*/  @!P0 BRA `(.L_x_47) ;  /* 0x0000000c00408947 */ /* 0x000fea0003800000 */
[----:B------:R-:W-:Y:S01]  /*0230*/  SHF.R.S32.HI R0, RZ, 0x1f, R13 ;  /* 0x0000001fff007819 */ /* 0x000fe2000001140d */
[----:B------:R-:W-:-:S07]  /*0240*/  IMAD.MOV.U32 R12, RZ, RZ, RZ ;  /* 0x000000ffff0c7224 */ /* 0x000fce00078e00ff */
.L_x_53:
[----:B-1----:R-:W-:Y:S01]  /*0250*/  LOP3.LUT R2, R13, 0x3, RZ, 0xc0, !PT ;  /* 0x000000030d027812 */ /* 0x002fe200078ec0ff */
[----:B------:R-:W-:Y:S03]  /*0260*/  BSSY.RECONVERGENT B1, `(.L_x_48) ;  /* 0x00000c6000017945 */ /* 0x000fe60003800200 */
[----:B------:R-:W-:-:S04]  /*0270*/  ISETP.NE.U32.AND P0, PT, R2, RZ, PT ;  /* 0x000000ff0200720c */ /* 0x000fc80003f05070 */
[----:B------:R-:W-:-:S13]  /*0280*/  ISETP.NE.AND.EX P0, PT, RZ, RZ, PT, P0 ;  /* 0x000000ffff00720c */ /* 0x000fda0003f05300 */
[----:B------:R-:W-:Y:S05]  /*0290*/  @!P0 BRA `(.L_x_49) ;  /* 0x0000000c00088947 */ /* 0x000fea0003800000 */
[----:B0-----:R-:W0:Y:S01]  /*02a0*/  LDC.64 R8, c[0x4][RZ] ;  /* 0x01000000ff087b82 */ /* 0x001e220000000a00 */
[----:B------:R-:W-:Y:S02]  /*02b0*/  IMAD.MOV.U32 R14, RZ, RZ, RZ ;  /* 0x000000ffff0e7224 */ /* 0x000fe400078e00ff */
[----:B0-----:R-:W-:-:S07]  /*02c0*/  IMAD.WIDE.U32 R8, R12, 0xc80, R8 ;  /* 0x00000c800c087825 */ /* 0x001fce00078e0008 */
.L_x_52:
[----:B-1----:R-:W-:Y:S01]  /*02d0*/  IMAD.MOV.U32 R15, RZ, RZ, RZ ;  /* 0x000000ffff0f7224 */ /* 0x002fe200078e00ff */
[----:B------:R-:W-:Y:S01]  /*02e0*/  CS2R R2, SRZ ;  /* 0x0000000000027805 */ /* 0x000fe2000001ff00 */
[----:B------:R-:W-:Y:S01]  /*02f0*/  IMAD.MOV.U32 R17, RZ, RZ, RZ ;  /* 0x000000ffff117224 */ /* 0x000fe200078e00ff */
[----:B------:R-:W-:-:S07]  /*0300*/  CS2R R4, SRZ ;  /* 0x0000000000047805 */ /* 0x000fce000001ff00 */
.L_x_51:
[----:B------:R-:W-:-:S05]  /*0310*/  IMAD.WIDE.U32 R10, R17, 0x4, R6 ;  /* 0x00000004110a7825 */ /* 0x000fca00078e0006 */
[----:B------:R0:W5:Y:S01]  /*0320*/  LDG.E R16, desc[UR4][R10.64+0x4] ;  /* 0x000004040a107981 */ /* 0x000162000c1e1900 */
[----:B------:R-:W-:-:S07]  /*0330*/  IMAD.MOV.U32 R19, RZ, RZ, RZ ;  /* 0x000000ffff137224 */ /* 0x000fce00078e00ff */
.L_x_50:
[----:B-----5:R-:W-:Y:S01]  /*0340*/  SHF.R.U32.HI R24, RZ, R19, R16 ;  /* 0x00000013ff187219 */ /* 0x020fe20000011610 */
[----:B0-----:R-:W-:-:S03]  /*0350*/  IMAD.SHL.U32 R10, R17, 0x20, RZ ;  /* 0x00000020110a7824 */ /* 0x001fc600078e00ff */
[----:B------:R-:W-:Y:S01]  /*0360*/  LOP3.LUT R11, R24, 0x1, RZ, 0xc0, !PT ;  /* 0x00000001180b7812 */ /* 0x000fe200078ec0ff */
[----:B------:R-:W-:-:S03]  /*0370*/  IMAD.IADD R10, R10, 0x1, R19 ;  /* 0x000000010a0a7824 */ /* 0x000fc600078e0213 */
[----:B------:R-:W-:Y:S01]  /*0380*/  ISETP.NE.U32.AND P0, PT, R11, 0x1, PT ;  /* 0x000000010b00780c */ /* 0x000fe20003f05070 */
[----:B------:R-:W-:-:S03]  /*0390*/  IMAD R11, R10, 0x5, RZ ;  /* 0x000000050a0b7824 */ /* 0x000fc600078e02ff */
[----:B------:R-:W-:Y:S01]  /*03a0*/  R2P PR, R24, 0x7e ;  /* 0x0000007e18007804 */ /* 0x000fe20000000000 */
[----:B------:R-:W-:-:S08]  /*03b0*/  IMAD.WIDE.U32 R10, R11, 0x4, R8 ;  /* 0x000000040b0a7825 */ /* 0x000fd000078e0008 */
[----:B------:R-:W2:Y:S04]  /*03c0*/  @!P0 LDG.E R18, desc[UR4][R10.64] ;  /* 0x000000040a128981 */ /* 0x000ea8000c1e1900 */
[----:B------:R-:W3:Y:S04]  /*03d0*/  @!P0 LDG.E R20, desc[UR4][R10.64+0x10] ;  /* 0x000010040a148981 */ /* 0x000ee8000c1e1900 */
[----:B------:R-:W4:Y:S04]  /*03e0*/  @P1 LDG.E R22, desc[UR4][R10.64+0x14] ;  /* 0x000014040a161981 */ /* 0x000f28000c1e1900 */
[----:B------:R-:W4:Y:S04]  /*03f0*/  @P2 LDG.E R26, desc[UR4][R10.64+0x28] ;  /* 0x000028040a1a2981 */ /* 0x000f28000c1e1900 */
[----:B------:R-:W4:Y:S04]  /*0400*/  @!P0 LDG.E R21, desc[UR4][R10.64+0x4] ;  /* 0x000004040a158981 */ /* 0x000f28000c1e1900 */
[----:B------:R-:W4:Y:S04]  /*0410*/  @!P0 LDG.E R23, desc[UR4][R10.64+0xc] ;  /* 0x00000c040a178981 */ /* 0x000f28000c1e1900 */
[----:B------:R-:W4:Y:S04]  /*0420*/  @P1 LDG.E R25, desc[UR4][R10.64+0x18] ;  /* 0x000018040a191981 */ /* 0x000f28000c1e1900 */
[----:B------:R-:W4:Y:S04]  /*0430*/  @P3 LDG.E R28, desc[UR4][R10.64+0x3c] ;  /* 0x00003c040a1c3981 */ /* 0x000f28000c1e1900 */
[----:B------:R-:W4:Y:S01]  /*0440*/  @P6 LDG.E R27, desc[UR4][R10.64+0x7c] ;  /* 0x00007c040a1b6981 */ /* 0x000f22000c1e1900 */
[----:B--2---:R-:W-:-:S03]  /*0450*/  @!P0 LOP3.LUT R15, R15, R18, RZ, 0x3c, !PT ;  /* 0x000000120f0f8212 */ /* 0x004fc600078e3cff */
[----:B------:R-:W2:Y:S01]  /*0460*/  @!P0 LDG.E R18, desc[UR4][R10.64+0x8] ;  /* 0x000008040a128981 */ /* 0x000ea2000c1e1900 */
[----:B---3--:R-:W-:-:S03]  /*0470*/  @!P0 LOP3.LUT R3, R3, R20, RZ, 0x3c, !PT ;  /* 0x0000001403038212 */ /* 0x008fc600078e3cff */
[----:B------:R-:W3:Y:S01]  /*0480*/  @P1 LDG.E R20, desc[UR4][R10.64+0x24] ;  /* 0x000024040a141981 */ /* 0x000ee2000c1e1900 */
[----:B----4-:R-:W-:-:S03]  /*0490*/  @P1 LOP3.LUT R15, R15, R22, RZ, 0x3c, !PT ;  /* 0x000000160f0f1212 */ /* 0x010fc600078e3cff */
[----:B------:R-:W4:Y:S01]  /*04a0*/  @P2 LDG.E R22, desc[UR4][R10.64+0x38] ;  /* 0x000038040a162981 */ /* 0x000f22000c1e1900 */
[----:B------:R-:W-:-:S03]  /*04b0*/  @P2 LOP3.LUT R15, R15, R26, RZ, 0x3c, !PT ;  /* 0x0000001a0f0f2212 */ /* 0x000fc600078e3cff */
[----:B------:R-:W4:Y:S01]  /*04c0*/  @P4 LDG.E R26, desc[UR4][R10.64+0x50] ;  /* 0x000050040a1a4981 */ /* 0x000f22000c1e1900 */
[----:B------:R-:W-:-:S03]  /*04d0*/  @!P0 LOP3.LUT R4, R4, R21, RZ, 0x3c, !PT ;  /* 0x0000001504048212 */ /* 0x000fc600078e3cff */
[----:B------:R-:W4:Y:S01]  /*04e0*/  @P1 LDG.E R21, desc[UR4][R10.64+0x20] ;  /* 0x000020040a151981 */ /* 0x000f22000c1e1900 */
[----:B------:R-:W-:-:S03]  /*04f0*/  @!P0 LOP3.LUT R2, R2, R23, RZ, 0x3c, !PT ;  /* 0x0000001702028212 */ /* 0x000fc600078e3cff */
[----:B------:R-:W4:Y:S01]  /*0500*/  @P2 LDG.E R23, desc[UR4][R10.64+0x2c] ;  /* 0x00002c040a172981 */ /* 0x000f22000c1e1900 */
[----:B------:R-:W-:-:S03]  /*0510*/  @P1 LOP3.LUT R4, R4, R25, RZ, 0x3c, !PT ;  /* 0x0000001904041212 */ /* 0x000fc600078e3cff */
[----:B------:R-:W4:Y:S01]  /*0520*/  @P2 LDG.E R25, desc[UR4][R10.64+0x34] ;  /* 0x000034040a192981 */ /* 0x000f22000c1e1900 */
[----:B--2---:R-:W-:-:S03]  /*0530*/  @!P0 LOP3.LUT R5, R5, R18, RZ, 0x3c, !PT ;  /* 0x0000001205058212 */ /* 0x004fc600078e3cff */
[----:B------:R-:W2:Y:S01]  /*0540*/  @P1 LDG.E R18, desc[UR4][R10.64+0x1c] ;  /* 0x00001c040a121981 */ /* 0x000ea2000c1e1900 */
[----:B---3--:R-:W-:-:S03]  /*0550*/  @P1 LOP3.LUT R3, R3, R20, RZ, 0x3c, !PT ;  /* 0x0000001403031212 */ /* 0x008fc600078e3cff */
[----:B------:R-:W3:Y:S01]  /*0560*/  @P2 LDG.E R20, desc[UR4][R10.64+0x30] ;  /* 0x000030040a142981 */ /* 0x000ee2000c1e1900 */
[----:B----4-:R-:W-:-:S03]  /*0570*/  @P2 LOP3.LUT R3, R3, R22, RZ, 0x3c, !PT ;  /* 0x0000001603032212 */ /* 0x010fc600078e3cff */
[----:B------:R-:W4:Y:S01]  /*0580*/  @P3 LDG.E R22, desc[UR4][R10.64+0x4c] ;  /* 0x00004c040a163981 */ /* 0x000f22000c1e1900 */
[----:B------:R-:W-:-:S04]  /*0590*/  @P3 LOP3.LUT R15, R15, R28, RZ, 0x3c, !PT ;  /* 0x0000001c0f0f3212 */ /* 0x000fc800078e3cff */
[----:B------:R-:W-:Y:S02]  /*05a0*/  @P4 LOP3.LUT R15, R15, R26, RZ, 0x3c, !PT ;  /* 0x0000001a0f0f4212 */ /* 0x000fe400078e3cff */
[----:B------:R-:W-:Y:S01]  /*05b0*/  @P1 LOP3.LUT R2, R2, R21, RZ, 0x3c, !PT ;  /* 0x0000001502021212 */ /* 0x000fe200078e3cff */
[----:B------:R-:W4:Y:S04]  /*05c0*/  @P5 LDG.E R26, desc[UR4][R10.64+0x64] ;  /* 0x000064040a1a5981 */ /* 0x000f28000c1e1900 */
[----:B------:R-:W4:Y:S01]  /*05d0*/  @P3 LDG.E R21, desc[UR4][R10.64+0x40] ;  /* 0x000040040a153981 */ /* 0x000f22000c1e1900 */
[----:B------:R-:W-:Y:S02]  /*05e0*/  @P2 LOP3.LUT R4, R4, R23, RZ, 0x3c, !PT ;  /* 0x0000001704042212 */ /* 0x000fe400078e3cff */
[----:B------:R-:W-:Y:S01]  /*05f0*/  @P2 LOP3.LUT R2, R2, R25, RZ, 0x3c, !PT ;  /* 0x0000001902022212 */ /* 0x000fe200078e3cff */
[----:B------:R-:W4:Y:S04]  /*0600*/  @P3 LDG.E R23, desc[UR4][R10.64+0x48] ;  /* 0x000048040a173981 */ /* 0x000f28000c1e1900 */
[----:B------:R-:W4:Y:S01]  /*0610*/  @P4 LDG.E R25, desc[UR4][R10.64+0x54] ;  /* 0x000054040a194981 */ /* 0x000f22000c1e1900 */
[----:B--2---:R-:W-:-:S03]  /*0620*/  @P1 LOP3.LUT R5, R5, R18, RZ, 0x3c, !PT ;  /* 0x0000001205051212 */ /* 0x004fc600078e3cff */
[----:B------:R-:W2:Y:S01]  /*0630*/  @P3 LDG.E R18, desc[UR4][R10.64+0x44] ;  /* 0x000044040a123981 */ /* 0x000ea2000c1e1900 */
[----:B---3--:R-:W-:-:S03]  /*0640*/  @P2 LOP3.LUT R5, R5, R20, RZ, 0x3c, !PT ;  /* 0x0000001405052212 */ /* 0x008fc600078e3cff */
[----:B------:R-:W3:Y:S01]  /*0650*/  @P4 LDG.E R20, desc[UR4][R10.64+0x58] ;  /* 0x000058040a144981 */ /* 0x000ee2000c1e1900 */
[----:B----4-:R-:W-:-:S03]  /*0660*/  @P3 LOP3.LUT R3, R3, R22, RZ, 0x3c, !PT ;  /* 0x0000001603033212 */ /* 0x010fc600078e3cff */
[----:B------:R-:W4:Y:S01]  /*0670*/  @P4 LDG.E R22, desc[UR4][R10.64+0x60] ;  /* 0x000060040a164981 */ /* 0x000f22000c1e1900 */
[----:B------:R-:W-:Y:S02]  /*0680*/  LOP3.LUT P0, RZ, R24, 0x80, RZ, 0xc0, !PT ;  /* 0x0000008018ff7812 */ /* 0x000fe4000780c0ff */
[----:B------:R-:W-:Y:S02]  /*0690*/  @P5 LOP3.LUT R15, R15, R26, RZ, 0x3c, !PT ;  /* 0x0000001a0f0f5212 */ /* 0x000fe400078e3cff */
[----:B------:R-:W4:Y:S01]  /*06a0*/  @P6 LDG.E R26, desc[UR4][R10.64+0x78] ;  /* 0x000078040a1a6981 */ /* 0x000f22000c1e1900 */
[----:B------:R-:W-:-:S03]  /*06b0*/  @P3 LOP3.LUT R4, R4, R21, RZ, 0x3c, !PT ;  /* 0x0000001504043212 */ /* 0x000fc600078e3cff */
[----:B------:R-:W4:Y:S01]  /*06c0*/  @P4 LDG.E R21, desc[UR4][R10.64+0x5c] ;  /* 0x00005c040a154981 */ /* 0x000f22000c1e1900 */
[----:B------:R-:W-:-:S03]  /*06d0*/  @P3 LOP3.LUT R2, R2, R23, RZ, 0x3c, !PT ;  /* 0x0000001702023212 */ /* 0x000fc600078e3cff */
[----:B------:R-:W4:Y:S01]  /*06e0*/  @P5 LDG.E R23, desc[UR4][R10.64+0x68] ;  /* 0x000068040a175981 */ /* 0x000f22000c1e1900 */
[----:B------:R-:W-:-:S03]  /*06f0*/  @P4 LOP3.LUT R4, R4, R25, RZ, 0x3c, !PT ;  /* 0x0000001904044212 */ /* 0x000fc600078e3cff */
[----:B------:R-:W4:Y:S01]  /*0700*/  @P5 LDG.E R25, desc[UR4][R10.64+0x70] ;  /* 0x000070040a195981 */ /* 0x000f22000c1e1900 */
[----:B--2---:R-:W-:-:S03]  /*0710*/  @P3 LOP3.LUT R5, R5, R18, RZ, 0x3c, !PT ;  /* 0x0000001205053212 */ /* 0x004fc600078e3cff */
[----:B------:R-:W2:Y:S01]  /*0720*/  @P5 LDG.E R18, desc[UR4][R10.64+0x6c] ;  /* 0x00006c040a125981 */ /* 0x000ea2000c1e1900 */
[----:B---3--:R-:W-:-:S03]  /*0730*/  @P4 LOP3.LUT R5, R5, R20, RZ, 0x3c, !PT ;  /* 0x0000001405054212 */ /* 0x008fc600078e3cff */
[----:B------:R-:W3:Y:S01]  /*0740*/  @P5 LDG.E R20, desc[UR4][R10.64+0x74] ;  /* 0x000074040a145981 */ /* 0x000ee2000c1e1900 */
[----:B----4-:R-:W-:-:S03]  /*0750*/  @P4 LOP3.LUT R3, R3, R22, RZ, 0x3c, !PT ;  /* 0x0000001603034212 */ /* 0x010fc600078e3cff */
[----:B------:R-:W4:Y:S01]  /*0760*/  @P0 LDG.E R22, desc[UR4][R10.64+0x8c] ;  /* 0x00008c040a160981 */ /* 0x000f22000c1e1900 */
[----:B------:R-:W-:-:S03]  /*0770*/  @P6 LOP3.LUT R15, R15, R26, RZ, 0x3c, !PT ;  /* 0x0000001a0f0f6212 */ /* 0x000fc600078e3cff */
        /* <DEDUP_REMOVED lines=13> */
[----:B------:R-:W-:Y:S02]  /*0850*/  @P6 LOP3.LUT R4, R4, R27, RZ, 0x3c, !PT ;  /* 0x0000001b04046212 */ /* 0x000fe400078e3cff */
[----:B------:R-:W-:Y:S02]  /*0860*/  @P6 LOP3.LUT R2, R2, R21, RZ, 0x3c, !PT ;  /* 0x0000001502026212 */ /* 0x000fe400078e3cff */
[----:B------:R-:W-:Y:S02]  /*0870*/  @P0 LOP3.LUT R4, R4, R23, RZ, 0x3c, !PT ;  /* 0x0000001704040212 */ /* 0x000fe400078e3cff */
[----:B------:R-:W-:Y:S02]  /*0880*/  @P0 LOP3.LUT R2, R2, R25, RZ, 0x3c, !PT ;  /* 0x0000001902020212 */ /* 0x000fe400078e3cff */
[----:B--2---:R-:W-:Y:S02]  /*0890*/  @P6 LOP3.LUT R5, R5, R18, RZ, 0x3c, !PT ;  /* 0x0000001205056212 */ /* 0x004fe400078e3cff */
[----:B---3--:R-:W-:-:S02]  /*08a0*/  @P6 LOP3.LUT R3, R3, R20, RZ, 0x3c, !PT ;  /* 0x0000001403036212 */ /* 0x008fc400078e3cff */
[----:B----4-:R-:W-:Y:S02]  /*08b0*/  @P0 LOP3.LUT R5, R5, R22, RZ, 0x3c, !PT ;  /* 0x0000001605050212 */ /* 0x010fe400078e3cff */
[----:B------:R-:W-:Y:S02]  /*08c0*/  @P0 LOP3.LUT R3, R3, R26, RZ, 0x3c, !PT ;  /* 0x0000001a03030212 */ /* 0x000fe400078e3cff */
[----:B------:R-:W-:-:S13]  /*08d0*/  R2P PR, R24.B1, 0x7f ;  /* 0x0000007f18007804 */ /* 0x000fda0000001000 */
[----:B------:R-:W2:Y:S04]  /*08e0*/  @P0 LDG.E R18, desc[UR4][R10.64+0xa0] ;  /* 0x0000a0040a120981 */ /* 0x000ea8000c1e1900 */
[----:B------:R-:W3:Y:S04]  /*08f0*/  @P1 LDG.E R22, desc[UR4][R10.64+0xb4] ;  /* 0x0000b4040a161981 */ /* 0x000ee8000c1e1900 */
[----:B------:R-:W4:Y:S04]  /*0900*/  @P2 LDG.E R26, desc[UR4][R10.64+0xc8] ;  /* 0x0000c8040a1a2981 */ /* 0x000f28000c1e1900 */
[----:B------:R-:W4:Y:S04]  /*0910*/  @P3 LDG.E R28, desc[UR4][R10.64+0xdc] ;  /* 0x0000dc040a1c3981 */ /* 0x000f28000c1e1900 */
[----:B------:R-:W4:Y:S04]  /*0920*/  @P0 LDG.E R23, desc[UR4][R10.64+0xa4] ;  /* 0x0000a4040a170981 */ /* 0x000f28000c1e1900 */
[----:B------:R-:W4:Y:S04]  /*0930*/  @P0 LDG.E R20, desc[UR4][R10.64+0xa8] ;  /* 0x0000a8040a140981 */ /* 0x000f28000c1e1900 */
[----:B------:R-:W4:Y:S04]  /*0940*/  @P4 LDG.E R25, desc[UR4][R10.64+0xf0] ;  /* 0x0000f0040a194981 */ /* 0x000f28000c1e1900 */
        /* <DEDUP_REMOVED lines=21> */
[----:B------:R-:W-:Y:S02]  /*0aa0*/  LOP3.LUT P0, RZ, R24, 0x8000, RZ, 0xc0, !PT ;  /* 0x0000800018ff7812 */ /* 0x000fe4000780c0ff */
[----:B----4-:R-:W-:Y:S01]  /*0ab0*/  @P5 LOP3.LUT R15, R15, R26, RZ, 0x3c, !PT ;  /* 0x0000001a0f0f5212 */ /* 0x010fe200078e3cff */
[----:B------:R-:W4:Y:S04]  /*0ac0*/  @P3 LDG.E R24, desc[UR4][R10.64+0xe4] ;  /* 0x0000e4040a183981 */ /* 0x000f28000c1e1900 */
[----:B------:R-:W2:Y:S01]  /*0ad0*/  @P6 LDG.E R26, desc[UR4][R10.64+0x118] ;  /* 0x000118040a1a6981 */ /* 0x000ea2000c1e1900 */
        /* <DEDUP_REMOVED lines=8> */
[----:B---3--:R-:W-:-:S03]  /*0b60*/  @P2 LOP3.LUT R3, R3, R22, RZ, 0x3c, !PT ;  /* 0x0000001603032212 */ /* 0x008fc600078e3cff */
[----:B------:R-:W3:Y:S01]  /*0b70*/  @P4 LDG.E R22, desc[UR4][R10.64+0x100] ;  /* 0x000100040a164981 */ /* 0x000ee2000c1e1900 */
[----:B--2---:R-:W-:-:S03]  /*0b80*/  @P6 LOP3.LUT R15, R15, R26, RZ, 0x3c, !PT ;  /* 0x0000001a0f0f6212 */ /* 0x004fc600078e3cff */
[----:B------:R-:W2:Y:S01]  /*0b90*/  @P0 LDG.E R26, desc[UR4][R10.64+0x12c] ;  /* 0x00012c040a1a0981 */ /* 0x000ea2000c1e1900 */
[----:B----4-:R-:W-:-:S03]  /*0ba0*/  @P2 LOP3.LUT R2, R2, R23, RZ, 0x3c, !PT ;  /* 0x0000001702022212 */ /* 0x010fc600078e3cff */
[----:B------:R-:W4:Y:S01]  /*0bb0*/  @P4 LDG.E R23, desc[UR4][R10.64+0xfc] ;  /* 0x0000fc040a174981 */ /* 0x000f22000c1e1900 */
[----:B------:R-:W-:-:S03]  /*0bc0*/  @P2 LOP3.LUT R5, R5, R20, RZ, 0x3c, !PT ;  /* 0x0000001405052212 */ /* 0x000fc600078e3cff */
[----:B------:R-:W4:Y:S01]  /*0bd0*/  @P4 LDG.E R20, desc[UR4][R10.64+0xf8] ;  /* 0x0000f8040a144981 */ /* 0x000f22000c1e1900 */
[----:B------:R-:W-:Y:S02]  /*0be0*/  @P3 LOP3.LUT R2, R2, R27, RZ, 0x3c, !PT ;  /* 0x0000001b02023212 */ /* 0x000fe400078e3cff */
[----:B------:R-:W-:Y:S01]  /*0bf0*/  @P3 LOP3.LUT R4, R4, R25, RZ, 0x3c, !PT ;  /* 0x0000001904043212 */ /* 0x000fe200078e3cff */
[----:B------:R-:W4:Y:S01]  /*0c00*/  @P5 LDG.E R27, desc[UR4][R10.64+0x110] ;  /* 0x000110040a1b5981 */ /* 0x000f22000c1e1900 */
[----:B------:R-:W-:-:S03]  /*0c10*/  @P3 LOP3.LUT R5, R5, R24, RZ, 0x3c, !PT ;  /* 0x0000001805053212 */ /* 0x000fc600078e3cff */
[----:B------:R-:W4:Y:S04]  /*0c20*/  @P5 LDG.E R25, desc[UR4][R10.64+0x108] ;  /* 0x000108040a195981 */ /* 0x000f28000c1e1900 */
        /* <DEDUP_REMOVED lines=19> */
[----:B------:R-:W-:-:S05]  /*0d60*/  VIADD R19, R19, 0x10 ;  /* 0x0000001013137836 */ /* 0x000fca0000000000 */
[----:B------:R-:W-:Y:S02]  /*0d70*/  ISETP.NE.AND P1, PT, R19, 0x20, PT ;  /* 0x000000201300780c */ /* 0x000fe40003f25270 */
[----:B------:R-:W-:Y:S02]  /*0d80*/  @P5 LOP3.LUT R3, R3, R18, RZ, 0x3c, !PT ;  /* 0x0000001203035212 */ /* 0x000fe400078e3cff */
[----:B------:R-:W-:Y:S02]  /*0d90*/  @P6 LOP3.LUT R4, R4, R21, RZ, 0x3c, !PT ;  /* 0x0000001504046212 */ /* 0x000fe400078e3cff */
[----:B---3--:R-:W-:-:S04]  /*0da0*/  @P6 LOP3.LUT R3, R3, R22, RZ, 0x3c, !PT ;  /* 0x0000001603036212 */ /* 0x008fc800078e3cff */
[----:B--2---:R-:W-:Y:S02]  /*0db0*/  @P0 LOP3.LUT R3, R3, R26, RZ, 0x3c, !PT ;  /* 0x0000001a03030212 */ /* 0x004fe400078e3cff */
[----:B----4-:R-:W-:Y:S02]  /*0dc0*/  @P6 LOP3.LUT R2, R2, R23, RZ, 0x3c, !PT ;  /* 0x0000001702026212 */ /* 0x010fe400078e3cff */
[----:B------:R-:W-:Y:S02]  /*0dd0*/  @P6 LOP3.LUT R5, R5, R20, RZ, 0x3c, !PT ;  /* 0x0000001405056212 */ /* 0x000fe400078e3cff */
[----:B------:R-:W-:Y:S02]  /*0de0*/  @P0 LOP3.LUT R2, R2, R27, RZ, 0x3c, !PT ;  /* 0x0000001b02020212 */ /* 0x000fe400078e3cff */
[----:B------:R-:W-:Y:S02]  /*0df0*/  @P0 LOP3.LUT R4, R4, R25, RZ, 0x3c, !PT ;  /* 0x0000001904040212 */ /* 0x000fe400078e3cff */
[----:B------:R-:W-:Y:S01]  /*0e00*/  @P0 LOP3.LUT R5, R5, R24, RZ, 0x3c, !PT ;  /* 0x0000001805050212 */ /* 0x000fe200078e3cff */
[----:B------:R-:W-:Y:S06]  /*0e10*/  @P1 BRA `(.L_x_50) ;  /* 0xfffffff400481947 */ /* 0x000fec000383ffff */
[----:B------:R-:W-:-:S05]  /*0e20*/  VIADD R17, R17, 0x1 ;  /* 0x0000000111117836 */ /* 0x000fca0000000000 */
[----:B------:R-:W-:-:S13]  /*0e30*/  ISETP.NE.AND P0, PT, R17, 0x5, PT ;  /* 0x000000051100780c */ /* 0x000fda0003f05270 */
[----:B------:R-:W-:Y:S05]  /*0e40*/  @P0 BRA `(.L_x_51) ;  /* 0xfffffff400300947 */ /* 0x000fea000383ffff */
[----:B------:R1:W-:Y:S01]  /*0e50*/  STG.E.64 desc[UR4][R6.64+0x8], R4 ;  /* 0x0000080406007986 */ /* 0x0003e2000c101b04 */
[----:B------:R-:W-:Y:S01]  /*0e60*/  VIADD R14, R14, 0x1 ;  /* 0x000000010e0e7836 */ /* 0x000fe20000000000 */
[----:B------:R-:W-:Y:S02]  /*0e70*/  LOP3.LUT R11, R13, 0x3, RZ, 0xc0, !PT ;  /* 0x000000030d0b7812 */ /* 0x000fe400078ec0ff */
[----:B------:R1:W-:Y:S02]  /*0e80*/  STG.E.64 desc[UR4][R6.64+0x10], R2 ;  /* 0x0000100206007986 */ /* 0x0003e4000c101b04 */
[----:B------:R-:W-:Y:S02]  /*0e90*/  ISETP.GE.U32.AND P0, PT, R14, R11, PT ;  /* 0x0000000b0e00720c */ /* 0x000fe40003f06070 */
[----:B------:R1:W-:Y:S11]  /*0ea0*/  STG.E desc[UR4][R6.64+0x4], R15 ;  /* 0x0000040f06007986 */ /* 0x0003f6000c101904 */
[----:B------:R-:W-:Y:S05]  /*0eb0*/  @!P0 BRA `(.L_x_52) ;  /* 0xfffffff400048947 */ /* 0x000fea000383ffff */
.L_x_49:
[----:B------:R-:W-:Y:S05]  /*0ec0*/  BSYNC.RECONVERGENT B1 ;  /* 0x0000000000017941 */ /* 0x000fea0003800200 */
.L_x_48:
[C---:B------:R-:W-:Y:S01]  /*0ed0*/  ISETP.GT.U32.AND P0, PT, R13.reuse, 0x3, PT ;  /* 0x000000030d00780c */ /* 0x040fe20003f04070 */
[----:B------:R-:W-:Y:S01]  /*0ee0*/  VIADD R12, R12, 0x1 ;  /* 0x000000010c0c7836 */ /* 0x000fe20000000000 */
[--C-:B------:R-:W-:Y:S02]  /*0ef0*/  SHF.R.U64 R13, R13, 0x2, R0.reuse ;  /* 0x000000020d0d7819 */ /* 0x100fe40000001200 */
[----:B------:R-:W-:Y:S02]  /*0f00*/  ISETP.GT.U32.AND.EX P0, PT, R0, RZ, PT, P0 ;  /* 0x000000ff0000720c */ /* 0x000fe40003f04100 */
[----:B------:R-:W-:-:S11]  /*0f10*/  SHF.R.U32.HI R0, RZ, 0x2, R0 ;  /* 0x00000002ff007819 */ /* 0x000fd60000011600 */
[----:B------:R-:W-:Y:S05]  /*0f20*/  @P0 BRA `(.L_x_53) ;  /* 0xfffffff000c80947 */ /* 0x000fea000383ffff */
.L_x_47:
[----:B------:R-:W-:Y:S05]  /*0f30*/  BSYNC.RECONVERGENT B0 ;  /* 0x0000000000007941 */ /* 0x000fea0003800200 */
.L_x_46:
[----:B------:R-:W-:Y:S04]  /*0f40*/  STG.E.64 desc[UR4][R6.64+0x18], RZ ;  /* 0x000018ff06007986 */ /* 0x000fe8000c101b04 */
[----:B------:R-:W-:Y:S04]  /*0f50*/  STG.E desc[UR4][R6.64+0x20], RZ ;  /* 0x000020ff06007986 */ /* 0x000fe8000c101904 */
[----:B------:R-:W-:Y:S01]  /*0f60*/  STG.E.64 desc[UR4][R6.64+0x28], RZ ;  /* 0x000028ff06007986 */ /* 0x000fe2000c101b04 */
[----:B------:R-:W-:Y:S05]  /*0f70*/  EXIT ;  /* 0x000000000000794d */ /* 0x000fea0003800000 */
.L_x_54:
        /* <DEDUP_REMOVED lines=16> */
.L_x_72:


//--------------------- .nv.global.init           --------------------------
	.section	.nv.global.init,"aw",@progbits
	.align	4
.nv.global.init:
	.type		mrg32k3aM1SubSeq,@object
	.size		mrg32k3aM1SubSeq,(mrg32k3aM2SubSeq - mrg32k3aM1SubSeq)
mrg32k3aM1SubSeq:
        /*0000*/ 	.byte	0x0b, 0xcc, 0xee, 0x04, 0x73, 0x29, 0x8b, 0x6f, 0xf6, 0x53, 0x03, 0xf6, 0x23, 0xf6, 0xea, 0xda
        /* <DEDUP_REMOVED lines=125> */
	.type		mrg32k3aM2SubSeq,@object
	.size		mrg32k3aM2SubSeq,(mrg32k3aM1 - mrg32k3aM2SubSeq)
mrg32k3aM2SubSeq:
        /* <DEDUP_REMOVED lines=126> */
	.type		mrg32k3aM1,@object
	.size		mrg32k3aM1,(mrg32k3aM1Seq - mrg32k3aM1)
mrg32k3aM1:
        /* <DEDUP_REMOVED lines=144> */
	.type		mrg32k3aM1Seq,@object
	.size		mrg32k3aM1Seq,(mrg32k3aM2 - mrg32k3aM1Seq)
mrg32k3aM1Seq:
        /* <DEDUP_REMOVED lines=144> */
	.type		mrg32k3aM2,@object
	.size		mrg32k3aM2,(mrg32k3aM2Seq - mrg32k3aM2)
mrg32k3aM2:
        /* <DEDUP_REMOVED lines=144> */
	.type		mrg32k3aM2Seq,@object
	.size		mrg32k3aM2Seq,(precalc_xorwow_matrix - mrg32k3aM2Seq)
mrg32k3aM2Seq:
        /* <DEDUP_REMOVED lines=144> */
	.type		precalc_xorwow_matrix,@object
	.size		precalc_xorwow_matrix,(precalc_xorwow_offset_matrix - precalc_xorwow_matrix)
precalc_xorwow_matrix:
        /* <DEDUP_REMOVED lines=6400> */
	.type		precalc_xorwow_offset_matrix,@object
	.size		precalc_xorwow_offset_matrix,(.L_1 - precalc_xorwow_offset_matrix)
precalc_xorwow_offset_matrix:
        /* <DEDUP_REMOVED lines=6400> */
.L_1:


//--------------------- .nv.shared._Z21eliminar_rompecabezasPcPiS0_ --------------------------
	.section	.nv.shared._Z21eliminar_rompecabezasPcPiS0_,"aw",@nobits
	.sectionflags	@""
.nv.shared._Z21eliminar_rompecabezasPcPiS0_:
	.zero		1096


//--------------------- .nv.shared.reserved.0     --------------------------
	.section	.nv.shared.reserved.0,"aw",@nobits
	.weak		__nv_reservedSMEM_offset_0_alias
	.size		__nv_reservedSMEM_offset_0_alias, 0, 64
	.other		__nv_reservedSMEM_offset_0_alias,@"STO_CUDA_RESERVED_SHARED STV_DEFAULT"
__nv_reservedSMEM_offset_0_alias:
	.zero		0
	.zero		64


//--------------------- .nv.shared._Z12eliminar_tntPcPiS0_ --------------------------
	.section	.nv.shared._Z12eliminar_tntPcPiS0_,"aw",@nobits
	.sectionflags	@""
.nv.shared._Z12eliminar_tntPcPiS0_:
	.zero		1096


//--------------------- .nv.shared._Z14eliminar_bombaPcPiS0_i --------------------------
	.section	.nv.shared._Z14eliminar_bombaPcPiS0_i,"aw",@nobits
	.sectionflags	@""
.nv.shared._Z14eliminar_bombaPcPiS0_i:
	.zero		1096


//--------------------- .nv.shared._Z15colocar_fichaEXPcPiS0_P17curandStateXORWOW --------------------------
	.section	.nv.shared._Z15colocar_fichaEXPcPiS0_P17curandStateXORWOW,"aw",@nobits
	.sectionflags	@""
.nv.shared._Z15colocar_fichaEXPcPiS0_P17curandStateXORWOW:
	.zero		1096


//--------------------- .nv.shared._Z15eliminar_fichasPcPiS0_ --------------------------
	.section	.nv.shared._Z15eliminar_fichasPcPiS0_,"aw",@nobits
	.sectionflags	@""
.nv.shared._Z15eliminar_fichasPcPiS0_:
	.zero		1096


//--------------------- .nv.shared._Z14generar_fichasPcP17curandStateXORWOWPi --------------------------
	.section	.nv.shared._Z14generar_fichasPcP17curandStateXORWOWPi,"aw",@nobits
	.sectionflags	@""
.nv.shared._Z14generar_fichasPcP17curandStateXORWOWPi:
	.zero		1096


//--------------------- .nv.constant0._Z21eliminar_rompecabezasPcPiS0_ --------------------------
	.section	.nv.constant0._Z21eliminar_rompecabezasPcPiS0_,"a",@progbits
	.sectionflags	@""
	.align	4
.nv.constant0._Z21eliminar_rompecabezasPcPiS0_:
	.zero		920


//--------------------- .nv.constant0._Z12eliminar_tntPcPiS0_ --------------------------
	.section	.nv.constant0._Z12eliminar_tntPcPiS0_,"a",@progbits
	.sectionflags	@""
	.align	4
.nv.constant0._Z12eliminar_tntPcPiS0_:
	.zero		920


//--------------------- .nv.constant0._Z14eliminar_bombaPcPiS0_i --------------------------
	.section	.nv.constant0._Z14eliminar_bombaPcPiS0_i,"a",@progbits
	.sectionflags	@""
	.align	4
.nv.constant0._Z14eliminar_bombaPcPiS0_i:
	.zero		924


//--------------------- .nv.constant0._Z15colocar_fichaEXPcPiS0_P17curandStateXORWOW --------------------------
	.section	.nv.constant0._Z15colocar_fichaEXPcPiS0_P17curandStateXORWOW,"a",@progbits
	.sectionflags	@""
	.align	4
.nv.constant0._Z15colocar_fichaEXPcPiS0_P17curandStateXORWOW:
	.zero		928


//--------------------- .nv.constant0._Z15eliminar_fichasPcPiS0_ --------------------------
	.section	.nv.constant0._Z15eliminar_fichasPcPiS0_,"a",@progbits
	.sectionflags	@""
	.align	4
.nv.constant0._Z15eliminar_fichasPcPiS0_:
	.zero		920


//--------------------- .nv.constant0._Z12bajar_fichasPc --------------------------
	.section	.nv.constant0._Z12bajar_fichasPc,"a",@progbits
	.sectionflags	@""
	.align	4
.nv.constant0._Z12bajar_fichasPc:
	.zero		904


//--------------------- .nv.constant0._Z14generar_fichasPcP17curandStateXORWOWPi --------------------------
	.section	.nv.constant0._Z14generar_fichasPcP17curandStateXORWOWPi,"a",@progbits
	.sectionflags	@""
	.align	4
.nv.constant0._Z14generar_fichasPcP17curandStateXORWOWPi:
	.zero		920


//--------------------- .nv.constant0._Z12setup_kernelP17curandStateXORWOWm --------------------------
	.section	.nv.constant0._Z12setup_kernelP17curandStateXORWOWm,"a",@progbits
	.sectionflags	@""
	.align	4
.nv.constant0._Z12setup_kernelP17curandStateXORWOWm:
	.zero		912


//--------------------- SYMBOLS --------------------------

	.type		.nv.reservedSmem.offset0,@object
	.size		.nv.reservedSmem.offset0,0x4
	.type		.nv.reservedSmem.cap,@object
	.size		.nv.reservedSmem.cap,0x4
